//
// Generated by NVIDIA NVVM Compiler
//
// Compiler Build ID: CL-36424714
// Cuda compilation tools, release 13.0, V13.0.88
// Based on NVVM 20.0.0
//

.version 9.0
.target sm_100
.address_size 64

	// .globl	_ZN3cub18CUB_300001_SM_10006detail11EmptyKernelIvEEvv
.const .align 4 .b8 N_dev[4];
.global .align 1 .b8 _ZN30_INTERNAL_500a125c_4_k_cu_main4cuda3std3__45__cpo5beginE[1];
.global .align 1 .b8 _ZN30_INTERNAL_500a125c_4_k_cu_main4cuda3std3__45__cpo3endE[1];
.global .align 1 .b8 _ZN30_INTERNAL_500a125c_4_k_cu_main4cuda3std3__45__cpo6cbeginE[1];
.global .align 1 .b8 _ZN30_INTERNAL_500a125c_4_k_cu_main4cuda3std3__45__cpo4cendE[1];
.global .align 1 .b8 _ZN30_INTERNAL_500a125c_4_k_cu_main4cuda3std3__45__cpo6rbeginE[1];
.global .align 1 .b8 _ZN30_INTERNAL_500a125c_4_k_cu_main4cuda3std3__45__cpo4rendE[1];
.global .align 1 .b8 _ZN30_INTERNAL_500a125c_4_k_cu_main4cuda3std3__45__cpo7crbeginE[1];
.global .align 1 .b8 _ZN30_INTERNAL_500a125c_4_k_cu_main4cuda3std3__45__cpo5crendE[1];
.global .align 1 .b8 _ZN30_INTERNAL_500a125c_4_k_cu_main4cuda3std3__432_GLOBAL__N__500a125c_4_k_cu_main6ignoreE[1];
.global .align 1 .b8 _ZN30_INTERNAL_500a125c_4_k_cu_main4cuda3std3__419piecewise_constructE[1];
.global .align 1 .b8 _ZN30_INTERNAL_500a125c_4_k_cu_main4cuda3std3__48in_placeE[1];
.global .align 1 .b8 _ZN30_INTERNAL_500a125c_4_k_cu_main4cuda3std3__420unreachable_sentinelE[1];
.global .align 1 .b8 _ZN30_INTERNAL_500a125c_4_k_cu_main4cuda3std3__47nulloptE[1];
.global .align 1 .b8 _ZN30_INTERNAL_500a125c_4_k_cu_main4cuda3std3__48unexpectE[1];
.global .align 1 .b8 _ZN30_INTERNAL_500a125c_4_k_cu_main4cuda3std6ranges3__45__cpo4swapE[1];
.global .align 1 .b8 _ZN30_INTERNAL_500a125c_4_k_cu_main4cuda3std6ranges3__45__cpo9iter_moveE[1];
.global .align 1 .b8 _ZN30_INTERNAL_500a125c_4_k_cu_main4cuda3std6ranges3__45__cpo5beginE[1];
.global .align 1 .b8 _ZN30_INTERNAL_500a125c_4_k_cu_main4cuda3std6ranges3__45__cpo3endE[1];
.global .align 1 .b8 _ZN30_INTERNAL_500a125c_4_k_cu_main4cuda3std6ranges3__45__cpo6cbeginE[1];
.global .align 1 .b8 _ZN30_INTERNAL_500a125c_4_k_cu_main4cuda3std6ranges3__45__cpo4cendE[1];
.global .align 1 .b8 _ZN30_INTERNAL_500a125c_4_k_cu_main4cuda3std6ranges3__45__cpo7advanceE[1];
.global .align 1 .b8 _ZN30_INTERNAL_500a125c_4_k_cu_main4cuda3std6ranges3__45__cpo9iter_swapE[1];
.global .align 1 .b8 _ZN30_INTERNAL_500a125c_4_k_cu_main4cuda3std6ranges3__45__cpo4nextE[1];
.global .align 1 .b8 _ZN30_INTERNAL_500a125c_4_k_cu_main4cuda3std6ranges3__45__cpo4prevE[1];
.global .align 1 .b8 _ZN30_INTERNAL_500a125c_4_k_cu_main4cuda3std6ranges3__45__cpo4dataE[1];
.global .align 1 .b8 _ZN30_INTERNAL_500a125c_4_k_cu_main4cuda3std6ranges3__45__cpo5cdataE[1];
.global .align 1 .b8 _ZN30_INTERNAL_500a125c_4_k_cu_main4cuda3std6ranges3__45__cpo4sizeE[1];
.global .align 1 .b8 _ZN30_INTERNAL_500a125c_4_k_cu_main4cuda3std6ranges3__45__cpo5ssizeE[1];
.global .align 1 .b8 _ZN30_INTERNAL_500a125c_4_k_cu_main4cuda3std6ranges3__45__cpo8distanceE[1];
.global .align 1 .b8 _ZN30_INTERNAL_500a125c_4_k_cu_main6thrust24THRUST_300001_SM_1000_NS8cuda_cub3parE[1];
.global .align 1 .b8 _ZN30_INTERNAL_500a125c_4_k_cu_main6thrust24THRUST_300001_SM_1000_NS8cuda_cub10par_nosyncE[1];
.global .align 1 .b8 _ZN30_INTERNAL_500a125c_4_k_cu_main6thrust24THRUST_300001_SM_1000_NS6system6detail10sequential3seqE[1];
.global .align 1 .b8 _ZN30_INTERNAL_500a125c_4_k_cu_main6thrust24THRUST_300001_SM_1000_NS12placeholders2_1E[1];
.global .align 1 .b8 _ZN30_INTERNAL_500a125c_4_k_cu_main6thrust24THRUST_300001_SM_1000_NS12placeholders2_2E[1];
.global .align 1 .b8 _ZN30_INTERNAL_500a125c_4_k_cu_main6thrust24THRUST_300001_SM_1000_NS12placeholders2_3E[1];
.global .align 1 .b8 _ZN30_INTERNAL_500a125c_4_k_cu_main6thrust24THRUST_300001_SM_1000_NS12placeholders2_4E[1];
.global .align 1 .b8 _ZN30_INTERNAL_500a125c_4_k_cu_main6thrust24THRUST_300001_SM_1000_NS12placeholders2_5E[1];
.global .align 1 .b8 _ZN30_INTERNAL_500a125c_4_k_cu_main6thrust24THRUST_300001_SM_1000_NS12placeholders2_6E[1];
.global .align 1 .b8 _ZN30_INTERNAL_500a125c_4_k_cu_main6thrust24THRUST_300001_SM_1000_NS12placeholders2_7E[1];
.global .align 1 .b8 _ZN30_INTERNAL_500a125c_4_k_cu_main6thrust24THRUST_300001_SM_1000_NS12placeholders2_8E[1];
.global .align 1 .b8 _ZN30_INTERNAL_500a125c_4_k_cu_main6thrust24THRUST_300001_SM_1000_NS12placeholders2_9E[1];
.global .align 1 .b8 _ZN30_INTERNAL_500a125c_4_k_cu_main6thrust24THRUST_300001_SM_1000_NS12placeholders3_10E[1];
.global .align 1 .b8 _ZN30_INTERNAL_500a125c_4_k_cu_main6thrust24THRUST_300001_SM_1000_NS3seqE[1];

.visible .entry _ZN3cub18CUB_300001_SM_10006detail11EmptyKernelIvEEvv()
{


	ret;

}
	// .globl	_ZN3cub18CUB_300001_SM_10006detail8for_each13static_kernelINS2_12policy_hub_t12policy_500_tEmN6thrust24THRUST_300001_SM_1000_NS8cuda_cub20__uninitialized_fill7functorINS7_10device_ptrIfEEfEEEEvT0_T1_
.visible .entry _ZN3cub18CUB_300001_SM_10006detail8for_each13static_kernelINS2_12policy_hub_t12policy_500_tEmN6thrust24THRUST_300001_SM_1000_NS8cuda_cub20__uninitialized_fill7functorINS7_10device_ptrIfEEfEEEEvT0_T1_(
	.param .u64 _ZN3cub18CUB_300001_SM_10006detail8for_each13static_kernelINS2_12policy_hub_t12policy_500_tEmN6thrust24THRUST_300001_SM_1000_NS8cuda_cub20__uninitialized_fill7functorINS7_10device_ptrIfEEfEEEEvT0_T1__param_0,
	.param .align 8 .b8 _ZN3cub18CUB_300001_SM_10006detail8for_each13static_kernelINS2_12policy_hub_t12policy_500_tEmN6thrust24THRUST_300001_SM_1000_NS8cuda_cub20__uninitialized_fill7functorINS7_10device_ptrIfEEfEEEEvT0_T1__param_1[16]
)
.maxntid 256
{
	.reg .pred 	%p<4>;
	.reg .b16 	%rs<5>;
	.reg .b32 	%r<10>;
	.reg .b32 	%f<3>;
	.reg .b64 	%rd<16>;

	ld.param.f32 	%f2, [_ZN3cub18CUB_300001_SM_10006detail8for_each13static_kernelINS2_12policy_hub_t12policy_500_tEmN6thrust24THRUST_300001_SM_1000_NS8cuda_cub20__uninitialized_fill7functorINS7_10device_ptrIfEEfEEEEvT0_T1__param_1+8];
	ld.param.u64 	%rd4, [_ZN3cub18CUB_300001_SM_10006detail8for_each13static_kernelINS2_12policy_hub_t12policy_500_tEmN6thrust24THRUST_300001_SM_1000_NS8cuda_cub20__uninitialized_fill7functorINS7_10device_ptrIfEEfEEEEvT0_T1__param_1];
	ld.param.u64 	%rd5, [_ZN3cub18CUB_300001_SM_10006detail8for_each13static_kernelINS2_12policy_hub_t12policy_500_tEmN6thrust24THRUST_300001_SM_1000_NS8cuda_cub20__uninitialized_fill7functorINS7_10device_ptrIfEEfEEEEvT0_T1__param_0];
	mov.u32 	%r7, %ctaid.x;
	mul.wide.u32 	%rd1, %r7, 512;
	sub.s64 	%rd2, %rd5, %rd1;
	setp.lt.u64 	%p1, %rd2, 512;
	@%p1 bra 	$L__BB1_2;
	mov.u32 	%r9, %tid.x;
	cvta.to.global.u64 	%rd11, %rd4;
	cvt.u64.u32 	%rd12, %r9;
	add.s64 	%rd13, %rd1, %rd12;
	shl.b64 	%rd14, %rd13, 2;
	add.s64 	%rd15, %rd11, %rd14;
	st.global.f32 	[%rd15], %f2;
	st.global.f32 	[%rd15+1024], %f2;
	bra.uni 	$L__BB1_6;
$L__BB1_2:
	cvta.to.global.u64 	%rd6, %rd4;
	mov.u32 	%r1, %tid.x;
	cvt.u64.u32 	%rd7, %r1;
	setp.le.u64 	%p2, %rd2, %rd7;
	add.s64 	%rd8, %rd1, %rd7;
	shl.b64 	%rd9, %rd8, 2;
	add.s64 	%rd3, %rd6, %rd9;
	@%p2 bra 	$L__BB1_4;
	st.global.f32 	[%rd3], %f2;
$L__BB1_4:
	add.s32 	%r8, %r1, 256;
	cvt.u64.u32 	%rd10, %r8;
	setp.le.u64 	%p3, %rd2, %rd10;
	@%p3 bra 	$L__BB1_6;
	st.global.f32 	[%rd3+1024], %f2;
$L__BB1_6:
	ret;

}
	// .globl	_ZN3cub18CUB_300001_SM_10006detail8for_each13static_kernelINS2_12policy_hub_t12policy_500_tEmN6thrust24THRUST_300001_SM_1000_NS8cuda_cub20__uninitialized_fill7functorINS7_10device_ptrI6float2EESC_EEEEvT0_T1_
.visible .entry _ZN3cub18CUB_300001_SM_10006detail8for_each13static_kernelINS2_12policy_hub_t12policy_500_tEmN6thrust24THRUST_300001_SM_1000_NS8cuda_cub20__uninitialized_fill7functorINS7_10device_ptrI6float2EESC_EEEEvT0_T1_(
	.param .u64 _ZN3cub18CUB_300001_SM_10006detail8for_each13static_kernelINS2_12policy_hub_t12policy_500_tEmN6thrust24THRUST_300001_SM_1000_NS8cuda_cub20__uninitialized_fill7functorINS7_10device_ptrI6float2EESC_EEEEvT0_T1__param_0,
	.param .align 8 .b8 _ZN3cub18CUB_300001_SM_10006detail8for_each13static_kernelINS2_12policy_hub_t12policy_500_tEmN6thrust24THRUST_300001_SM_1000_NS8cuda_cub20__uninitialized_fill7functorINS7_10device_ptrI6float2EESC_EEEEvT0_T1__param_1[16]
)
.maxntid 256
{
	.reg .pred 	%p<4>;
	.reg .b32 	%r<5>;
	.reg .b32 	%f<5>;
	.reg .b64 	%rd<16>;

	ld.param.u64 	%rd4, [_ZN3cub18CUB_300001_SM_10006detail8for_each13static_kernelINS2_12policy_hub_t12policy_500_tEmN6thrust24THRUST_300001_SM_1000_NS8cuda_cub20__uninitialized_fill7functorINS7_10device_ptrI6float2EESC_EEEEvT0_T1__param_1];
	ld.param.u64 	%rd5, [_ZN3cub18CUB_300001_SM_10006detail8for_each13static_kernelINS2_12policy_hub_t12policy_500_tEmN6thrust24THRUST_300001_SM_1000_NS8cuda_cub20__uninitialized_fill7functorINS7_10device_ptrI6float2EESC_EEEEvT0_T1__param_0];
	ld.param.v2.f32 	{%f3, %f4}, [_ZN3cub18CUB_300001_SM_10006detail8for_each13static_kernelINS2_12policy_hub_t12policy_500_tEmN6thrust24THRUST_300001_SM_1000_NS8cuda_cub20__uninitialized_fill7functorINS7_10device_ptrI6float2EESC_EEEEvT0_T1__param_1+8];
	mov.u32 	%r2, %ctaid.x;
	mul.wide.u32 	%rd1, %r2, 512;
	sub.s64 	%rd2, %rd5, %rd1;
	setp.lt.u64 	%p1, %rd2, 512;
	@%p1 bra 	$L__BB2_2;
	mov.u32 	%r4, %tid.x;
	cvta.to.global.u64 	%rd11, %rd4;
	cvt.u64.u32 	%rd12, %r4;
	add.s64 	%rd13, %rd1, %rd12;
	shl.b64 	%rd14, %rd13, 3;
	add.s64 	%rd15, %rd11, %rd14;
	st.global.v2.f32 	[%rd15], {%f3, %f4};
	st.global.v2.f32 	[%rd15+2048], {%f3, %f4};
	bra.uni 	$L__BB2_6;
$L__BB2_2:
	cvta.to.global.u64 	%rd6, %rd4;
	mov.u32 	%r1, %tid.x;
	cvt.u64.u32 	%rd7, %r1;
	setp.le.u64 	%p2, %rd2, %rd7;
	add.s64 	%rd8, %rd1, %rd7;
	shl.b64 	%rd9, %rd8, 3;
	add.s64 	%rd3, %rd6, %rd9;
	@%p2 bra 	$L__BB2_4;
	st.global.v2.f32 	[%rd3], {%f3, %f4};
$L__BB2_4:
	add.s32 	%r3, %r1, 256;
	cvt.u64.u32 	%rd10, %r3;
	setp.le.u64 	%p3, %rd2, %rd10;
	@%p3 bra 	$L__BB2_6;
	st.global.v2.f32 	[%rd3+2048], {%f3, %f4};
$L__BB2_6:
	ret;

}
	// .globl	_ZN3cub18CUB_300001_SM_10006detail8for_each13static_kernelINS2_12policy_hub_t12policy_500_tElNS2_12op_wrapper_tIl22normalize_iFFT_functorN6thrust24THRUST_300001_SM_1000_NS6detail15normal_iteratorINS9_10device_ptrIfEEEEEEEEvT0_T1_
.visible .entry _ZN3cub18CUB_300001_SM_10006detail8for_each13static_kernelINS2_12policy_hub_t12policy_500_tElNS2_12op_wrapper_tIl22normalize_iFFT_functorN6thrust24THRUST_300001_SM_1000_NS6detail15normal_iteratorINS9_10device_ptrIfEEEEEEEEvT0_T1_(
	.param .u64 _ZN3cub18CUB_300001_SM_10006detail8for_each13static_kernelINS2_12policy_hub_t12policy_500_tElNS2_12op_wrapper_tIl22normalize_iFFT_functorN6thrust24THRUST_300001_SM_1000_NS6detail15normal_iteratorINS9_10device_ptrIfEEEEEEEEvT0_T1__param_0,
	.param .align 8 .b8 _ZN3cub18CUB_300001_SM_10006detail8for_each13static_kernelINS2_12policy_hub_t12policy_500_tElNS2_12op_wrapper_tIl22normalize_iFFT_functorN6thrust24THRUST_300001_SM_1000_NS6detail15normal_iteratorINS9_10device_ptrIfEEEEEEEEvT0_T1__param_1[16]
)
.maxntid 256
{
	.reg .pred 	%p<4>;
	.reg .b16 	%rs<9>;
	.reg .b32 	%r<17>;
	.reg .b32 	%f<11>;
	.reg .b64 	%rd<17>;

	ld.param.u64 	%rd5, [_ZN3cub18CUB_300001_SM_10006detail8for_each13static_kernelINS2_12policy_hub_t12policy_500_tElNS2_12op_wrapper_tIl22normalize_iFFT_functorN6thrust24THRUST_300001_SM_1000_NS6detail15normal_iteratorINS9_10device_ptrIfEEEEEEEEvT0_T1__param_1];
	ld.param.u64 	%rd6, [_ZN3cub18CUB_300001_SM_10006detail8for_each13static_kernelINS2_12policy_hub_t12policy_500_tElNS2_12op_wrapper_tIl22normalize_iFFT_functorN6thrust24THRUST_300001_SM_1000_NS6detail15normal_iteratorINS9_10device_ptrIfEEEEEEEEvT0_T1__param_0];
	mov.u32 	%r12, %ctaid.x;
	mul.wide.u32 	%rd1, %r12, 512;
	sub.s64 	%rd2, %rd6, %rd1;
	setp.lt.s64 	%p1, %rd2, 512;
	@%p1 bra 	$L__BB3_2;
	ld.const.u32 	%r15, [N_dev];
	cvt.rn.f32.u32 	%f6, %r15;
	mov.u32 	%r16, %tid.x;
	cvta.to.global.u64 	%rd12, %rd5;
	cvt.u64.u32 	%rd13, %r16;
	add.s64 	%rd14, %rd1, %rd13;
	shl.b64 	%rd15, %rd14, 2;
	add.s64 	%rd16, %rd12, %rd15;
	ld.global.f32 	%f7, [%rd16];
	div.rn.f32 	%f8, %f7, %f6;
	st.global.f32 	[%rd16], %f8;
	ld.global.f32 	%f9, [%rd16+1024];
	div.rn.f32 	%f10, %f9, %f6;
	st.global.f32 	[%rd16+1024], %f10;
	bra.uni 	$L__BB3_6;
$L__BB3_2:
	cvta.to.global.u64 	%rd7, %rd5;
	mov.u32 	%r1, %tid.x;
	cvt.s64.s32 	%rd3, %rd2;
	ld.const.u32 	%r13, [N_dev];
	cvt.rn.f32.u32 	%f1, %r13;
	cvt.u64.u32 	%rd8, %r1;
	setp.le.s64 	%p2, %rd3, %rd8;
	add.s64 	%rd9, %rd1, %rd8;
	shl.b64 	%rd10, %rd9, 2;
	add.s64 	%rd4, %rd7, %rd10;
	@%p2 bra 	$L__BB3_4;
	ld.global.f32 	%f2, [%rd4];
	div.rn.f32 	%f3, %f2, %f1;
	st.global.f32 	[%rd4], %f3;
$L__BB3_4:
	add.s32 	%r14, %r1, 256;
	cvt.u64.u32 	%rd11, %r14;
	setp.le.s64 	%p3, %rd3, %rd11;
	@%p3 bra 	$L__BB3_6;
	ld.global.f32 	%f4, [%rd4+1024];
	div.rn.f32 	%f5, %f4, %f1;
	st.global.f32 	[%rd4+1024], %f5;
$L__BB3_6:
	ret;

}


// ===== COMPILED SASS (sm_100) =====

	.target	sm_100

	.elftype	@"ET_EXEC"


//--------------------- .note.nv.tkinfo           --------------------------
	.section	.note.nv.tkinfo,"",@"SHT_NOTE"
	.sectionflags	@"SHF_NOTE_NV_TKINFO"
	.tkinfo
        /*0018*/ 	.word	0x00000002
        /*0030*/ 	.string	""
        /*0030*/ 	.string	"ptxas"
        /*0030*/ 	.string	"Cuda compilation tools, release 13.0, V13.0.88"
        /*0030*/ 	.string	"Build cuda_13.0.r13.0/compiler.36424714_0"
        /*0030*/ 	.string	"-arch sm_100 -m 64 "



//--------------------- .note.nv.cuinfo           --------------------------
	.section	.note.nv.cuinfo,"",@"SHT_NOTE"
	.sectionflags	@"SHF_NOTE_NV_CUINFO"
        /*0018*/ 	.short	0x0002
        /*001a*/ 	.short	0x0064
        /*001c*/ 	.short	0x0082
	.zero		2


//--------------------- .nv.info                  --------------------------
	.section	.nv.info,"",@"SHT_CUDA_INFO"
	.align	4


	//----- nvinfo : EIATTR_REGCOUNT
	.align		4
        /*0000*/ 	.byte	0x04, 0x2f
        /*0002*/ 	.short	(.L_45 - .L_44)
	.align		4
.L_44:
        /*0004*/ 	.word	index@(_ZN3cub18CUB_300001_SM_10006detail11EmptyKernelIvEEvv)
        /*0008*/ 	.word	0x00000004


	//----- nvinfo : EIATTR_FRAME_SIZE
	.align		4
.L_45:
        /*000c*/ 	.byte	0x04, 0x11
        /*000e*/ 	.short	(.L_47 - .L_46)
	.align		4
.L_46:
        /*0010*/ 	.word	index@(_ZN3cub18CUB_300001_SM_10006detail11EmptyKernelIvEEvv)
        /*0014*/ 	.word	0x00000000


	//----- nvinfo : EIATTR_REGCOUNT
	.align		4
.L_47:
        /*0018*/ 	.byte	0x04, 0x2f
        /*001a*/ 	.short	(.L_49 - .L_48)
	.align		4
.L_48:
        /*001c*/ 	.word	index@(_ZN3cub18CUB_300001_SM_10006detail8for_each13static_kernelINS2_12policy_hub_t12policy_500_tEmN6thrust24THRUST_300001_SM_1000_NS8cuda_cub20__uninitialized_fill7functorINS7_10device_ptrIfEEfEEEEvT0_T1_)
        /*0020*/ 	.word	0x00000008


	//----- nvinfo : EIATTR_FRAME_SIZE
	.align		4
.L_49:
        /*0024*/ 	.byte	0x04, 0x11
        /*0026*/ 	.short	(.L_51 - .L_50)
	.align		4
.L_50:
        /*0028*/ 	.word	index@(_ZN3cub18CUB_300001_SM_10006detail8for_each13static_kernelINS2_12policy_hub_t12policy_500_tEmN6thrust24THRUST_300001_SM_1000_NS8cuda_cub20__uninitialized_fill7functorINS7_10device_ptrIfEEfEEEEvT0_T1_)
        /*002c*/ 	.word	0x00000000


	//----- nvinfo : EIATTR_REGCOUNT
	.align		4
.L_51:
        /*0030*/ 	.byte	0x04, 0x2f
        /*0032*/ 	.short	(.L_53 - .L_52)
	.align		4
.L_52:
        /*0034*/ 	.word	index@(_ZN3cub18CUB_300001_SM_10006detail8for_each13static_kernelINS2_12policy_hub_t12policy_500_tEmN6thrust24THRUST_300001_SM_1000_NS8cuda_cub20__uninitialized_fill7functorINS7_10device_ptrI6float2EESC_EEEEvT0_T1_)
        /*0038*/ 	.word	0x00000009


	//----- nvinfo : EIATTR_FRAME_SIZE
	.align		4
.L_53:
        /*003c*/ 	.byte	0x04, 0x11
        /*003e*/ 	.short	(.L_55 - .L_54)
	.align		4
.L_54:
        /*0040*/ 	.word	index@(_ZN3cub18CUB_300001_SM_10006detail8for_each13static_kernelINS2_12policy_hub_t12policy_500_tEmN6thrust24THRUST_300001_SM_1000_NS8cuda_cub20__uninitialized_fill7functorINS7_10device_ptrI6float2EESC_EEEEvT0_T1_)
        /*0044*/ 	.word	0x00000000


	//----- nvinfo : EIATTR_REGCOUNT
	.align		4
.L_55:
        /*0048*/ 	.byte	0x04, 0x2f
        /*004a*/ 	.short	(.L_57 - .L_56)
	.align		4
.L_56:
        /*004c*/ 	.word	index@(_ZN3cub18CUB_300001_SM_10006detail8for_each13static_kernelINS2_12policy_hub_t12policy_500_tElNS2_12op_wrapper_tIl22normalize_iFFT_functorN6thrust24THRUST_300001_SM_1000_NS6detail15normal_iteratorINS9_10device_ptrIfEEEEEEEEvT0_T1_)
        /*0050*/ 	.word	0x00000011


	//----- nvinfo : EIATTR_FRAME_SIZE
	.align		4
.L_57:
        /*0054*/ 	.byte	0x04, 0x11
        /*0056*/ 	.short	(.L_59 - .L_58)
	.align		4
.L_58:
        /*0058*/ 	.word	index@($__internal_0_$__cuda_sm3x_div_rn_noftz_f32_slowpath)
        /*005c*/ 	.word	0x00000000


	//----- nvinfo : EIATTR_FRAME_SIZE
	.align		4
.L_59:
        /*0060*/ 	.byte	0x04, 0x11
        /*0062*/ 	.short	(.L_61 - .L_60)
	.align		4
.L_60:
        /*0064*/ 	.word	index@(_ZN3cub18CUB_300001_SM_10006detail8for_each13static_kernelINS2_12policy_hub_t12policy_500_tElNS2_12op_wrapper_tIl22normalize_iFFT_functorN6thrust24THRUST_300001_SM_1000_NS6detail15normal_iteratorINS9_10device_ptrIfEEEEEEEEvT0_T1_)
        /*0068*/ 	.word	0x00000000


	//----- nvinfo : EIATTR_MIN_STACK_SIZE
	.align		4
.L_61:
        /*006c*/ 	.byte	0x04, 0x12
        /*006e*/ 	.short	(.L_63 - .L_62)
	.align		4
.L_62:
        /*0070*/ 	.word	index@(_ZN3cub18CUB_300001_SM_10006detail8for_each13static_kernelINS2_12policy_hub_t12policy_500_tElNS2_12op_wrapper_tIl22normalize_iFFT_functorN6thrust24THRUST_300001_SM_1000_NS6detail15normal_iteratorINS9_10device_ptrIfEEEEEEEEvT0_T1_)
        /*0074*/ 	.word	0x00000000


	//----- nvinfo : EIATTR_MIN_STACK_SIZE
	.align		4
.L_63:
        /*0078*/ 	.byte	0x04, 0x12
        /*007a*/ 	.short	(.L_65 - .L_64)
	.align		4
.L_64:
        /*007c*/ 	.word	index@(_ZN3cub18CUB_300001_SM_10006detail8for_each13static_kernelINS2_12policy_hub_t12policy_500_tEmN6thrust24THRUST_300001_SM_1000_NS8cuda_cub20__uninitialized_fill7functorINS7_10device_ptrI6float2EESC_EEEEvT0_T1_)
        /*0080*/ 	.word	0x00000000


	//----- nvinfo : EIATTR_MIN_STACK_SIZE
	.align		4
.L_65:
        /*0084*/ 	.byte	0x04, 0x12
        /*0086*/ 	.short	(.L_67 - .L_66)
	.align		4
.L_66:
        /*0088*/ 	.word	index@(_ZN3cub18CUB_300001_SM_10006detail8for_each13static_kernelINS2_12policy_hub_t12policy_500_tEmN6thrust24THRUST_300001_SM_1000_NS8cuda_cub20__uninitialized_fill7functorINS7_10device_ptrIfEEfEEEEvT0_T1_)
        /*008c*/ 	.word	0x00000000


	//----- nvinfo : EIATTR_MIN_STACK_SIZE
	.align		4
.L_67:
        /*0090*/ 	.byte	0x04, 0x12
        /*0092*/ 	.short	(.L_69 - .L_68)
	.align		4
.L_68:
        /*0094*/ 	.word	index@(_ZN3cub18CUB_300001_SM_10006detail11EmptyKernelIvEEvv)
        /*0098*/ 	.word	0x00000000
.L_69:


//--------------------- .nv.compat                --------------------------
	.section	.nv.compat,"",@"SHT_CUDA_COMPAT_INFO"
	.align	4
        /*0000*/ 	.byte	0x02, 0x09, 0x00, 0x00, 0x02, 0x02, 0x01, 0x00, 0x02, 0x05, 0x05, 0x00, 0x03, 0x07, 0x01, 0x01
        /*0010*/ 	.byte	0x02, 0x03, 0x00, 0x00, 0x02, 0x06, 0x01, 0x00, 0x04, 0x0b, 0x08, 0x00, 0x01, 0x00, 0x00, 0x00
        /*0020*/ 	.byte	0x00, 0x00, 0x00, 0x00


//--------------------- .nv.info._ZN3cub18CUB_300001_SM_10006detail8for_each13static_kernelINS2_12policy_hub_t12policy_500_tElNS2_12op_wrapper_tIl22normalize_iFFT_functorN6thrust24THRUST_300001_SM_1000_NS6detail15normal_iteratorINS9_10device_ptrIfEEEEEEEEvT0_T1_ --------------------------
	.section	.nv.info._ZN3cub18CUB_300001_SM_10006detail8for_each13static_kernelINS2_12policy_hub_t12policy_500_tElNS2_12op_wrapper_tIl22normalize_iFFT_functorN6thrust24THRUST_300001_SM_1000_NS6detail15normal_iteratorINS9_10device_ptrIfEEEEEEEEvT0_T1_,"",@"SHT_CUDA_INFO"
	.sectionflags	@""
	.align	4


	//----- nvinfo : EIATTR_CUDA_API_VERSION
	.align		4
        /*0000*/ 	.byte	0x04, 0x37
        /*0002*/ 	.short	(.L_71 - .L_70)
.L_70:
        /*0004*/ 	.word	0x00000082


	//----- nvinfo : EIATTR_KPARAM_INFO
	.align		4
.L_71:
        /*0008*/ 	.byte	0x04, 0x17
        /*000a*/ 	.short	(.L_73 - .L_72)
.L_72:
        /*000c*/ 	.word	0x00000000
        /*0010*/ 	.short	0x0001
        /*0012*/ 	.short	0x0008
        /*0014*/ 	.byte	0x00, 0xf0, 0x41, 0x00


	//----- nvinfo : EIATTR_KPARAM_INFO
	.align		4
.L_73:
        /*0018*/ 	.byte	0x04, 0x17
        /*001a*/ 	.short	(.L_75 - .L_74)
.L_74:
        /*001c*/ 	.word	0x00000000
        /*0020*/ 	.short	0x0000
        /*0022*/ 	.short	0x0000
        /*0024*/ 	.byte	0x00, 0xf0, 0x21, 0x00


	//----- nvinfo : EIATTR_SPARSE_MMA_MASK
	.align		4
.L_75:
        /*0028*/ 	.byte	0x03, 0x50
        /*002a*/ 	.short	0x0000


	//----- nvinfo : EIATTR_MAXREG_COUNT
	.align		4
        /*002c*/ 	.byte	0x03, 0x1b
        /*002e*/ 	.short	0x00ff


	//----- nvinfo : EIATTR_MERCURY_ISA_VERSION
	.align		4
        /*0030*/ 	.byte	0x03, 0x5f
        /*0032*/ 	.short	0x0101


	//----- nvinfo : EIATTR_VRC_CTA_INIT_COUNT
	.align		4
        /*0034*/ 	.byte	0x02, 0x4a
	.zero		1
	.zero		1


	//----- nvinfo : EIATTR_EXIT_INSTR_OFFSETS
	.align		4
        /*0038*/ 	.byte	0x04, 0x1c
        /*003a*/ 	.short	(.L_77 - .L_76)


	//   ....[0]....
.L_76:
        /*003c*/ 	.word	0x00000310


	//   ....[1]....
        /*0040*/ 	.word	0x00000550


	//   ....[2]....
        /*0044*/ 	.word	0x00000660


	//----- nvinfo : EIATTR_MAX_THREADS
	.align		4
.L_77:
        /*0048*/ 	.byte	0x04, 0x05
        /*004a*/ 	.short	(.L_79 - .L_78)
.L_78:
        /*004c*/ 	.word	0x00000100
        /*0050*/ 	.word	0x00000001
        /*0054*/ 	.word	0x00000001


	//----- nvinfo : EIATTR_CRS_STACK_SIZE
	.align		4
.L_79:
        /*0058*/ 	.byte	0x04, 0x1e
        /*005a*/ 	.short	(.L_81 - .L_80)
.L_80:
        /*005c*/ 	.word	0x00000000


	//----- nvinfo : EIATTR_CBANK_PARAM_SIZE
	.align		4
.L_81:
        /*0060*/ 	.byte	0x03, 0x19
        /*0062*/ 	.short	0x0018


	//----- nvinfo : EIATTR_PARAM_CBANK
	.align		4
        /*0064*/ 	.byte	0x04, 0x0a
        /*0066*/ 	.short	(.L_83 - .L_82)
	.align		4
.L_82:
        /*0068*/ 	.word	index@(.nv.constant0._ZN3cub18CUB_300001_SM_10006detail8for_each13static_kernelINS2_12policy_hub_t12policy_500_tElNS2_12op_wrapper_tIl22normalize_iFFT_functorN6thrust24THRUST_300001_SM_1000_NS6detail15normal_iteratorINS9_10device_ptrIfEEEEEEEEvT0_T1_)
        /*006c*/ 	.short	0x0380
        /*006e*/ 	.short	0x0018


	//----- nvinfo : EIATTR_SW_WAR
	.align		4
.L_83:
        /*0070*/ 	.byte	0x04, 0x36
        /*0072*/ 	.short	(.L_85 - .L_84)
.L_84:
        /*0074*/ 	.word	0x00000008
.L_85:


//--------------------- .nv.info._ZN3cub18CUB_300001_SM_10006detail8for_each13static_kernelINS2_12policy_hub_t12policy_500_tEmN6thrust24THRUST_300001_SM_1000_NS8cuda_cub20__uninitialized_fill7functorINS7_10device_ptrI6float2EESC_EEEEvT0_T1_ --------------------------
	.section	.nv.info._ZN3cub18CUB_300001_SM_10006detail8for_each13static_kernelINS2_12policy_hub_t12policy_500_tEmN6thrust24THRUST_300001_SM_1000_NS8cuda_cub20__uninitialized_fill7functorINS7_10device_ptrI6float2EESC_EEEEvT0_T1_,"",@"SHT_CUDA_INFO"
	.sectionflags	@""
	.align	4


	//----- nvinfo : EIATTR_CUDA_API_VERSION
	.align		4
        /*0000*/ 	.byte	0x04, 0x37
        /*0002*/ 	.short	(.L_87 - .L_86)
.L_86:
        /*0004*/ 	.word	0x00000082


	//----- nvinfo : EIATTR_KPARAM_INFO
	.align		4
.L_87:
        /*0008*/ 	.byte	0x04, 0x17
        /*000a*/ 	.short	(.L_89 - .L_88)
.L_88:
        /*000c*/ 	.word	0x00000000
        /*0010*/ 	.short	0x0001
        /*0012*/ 	.short	0x0008
        /*0014*/ 	.byte	0x00, 0xf0, 0x41, 0x00


	//----- nvinfo : EIATTR_KPARAM_INFO
	.align		4
.L_89:
        /*0018*/ 	.byte	0x04, 0x17
        /*001a*/ 	.short	(.L_91 - .L_90)
.L_90:
        /*001c*/ 	.word	0x00000000
        /*0020*/ 	.short	0x0000
        /*0022*/ 	.short	0x0000
        /*0024*/ 	.byte	0x00, 0xf0, 0x21, 0x00


	//----- nvinfo : EIATTR_SPARSE_MMA_MASK
	.align		4
.L_91:
        /*0028*/ 	.byte	0x03, 0x50
        /*002a*/ 	.short	0x0000


	//----- nvinfo : EIATTR_MAXREG_COUNT
	.align		4
        /*002c*/ 	.byte	0x03, 0x1b
        /*002e*/ 	.short	0x00ff


	//----- nvinfo : EIATTR_MERCURY_ISA_VERSION
	.align		4
        /*0030*/ 	.byte	0x03, 0x5f
        /*0032*/ 	.short	0x0101


	//----- nvinfo : EIATTR_VRC_CTA_INIT_COUNT
	.align		4
        /*0034*/ 	.byte	0x02, 0x4a
	.zero		1
	.zero		1


	//----- nvinfo : EIATTR_EXIT_INSTR_OFFSETS
	.align		4
        /*0038*/ 	.byte	0x04, 0x1c
        /*003a*/ 	.short	(.L_93 - .L_92)


	//   ....[0]....
.L_92:
        /*003c*/ 	.word	0x00000130


	//   ....[1]....
        /*0040*/ 	.word	0x00000230


	//   ....[2]....
        /*0044*/ 	.word	0x00000260


	//----- nvinfo : EIATTR_MAX_THREADS
	.align		4
.L_93:
        /*0048*/ 	.byte	0x04, 0x05
        /*004a*/ 	.short	(.L_95 - .L_94)
.L_94:
        /*004c*/ 	.word	0x00000100
        /*0050*/ 	.word	0x00000001
        /*0054*/ 	.word	0x00000001


	//----- nvinfo : EIATTR_CBANK_PARAM_SIZE
	.align		4
.L_95:
        /*0058*/ 	.byte	0x03, 0x19
        /*005a*/ 	.short	0x0018


	//----- nvinfo : EIATTR_PARAM_CBANK
	.align		4
        /*005c*/ 	.byte	0x04, 0x0a
        /*005e*/ 	.short	(.L_97 - .L_96)
	.align		4
.L_96:
        /*0060*/ 	.word	index@(.nv.constant0._ZN3cub18CUB_300001_SM_10006detail8for_each13static_kernelINS2_12policy_hub_t12policy_500_tEmN6thrust24THRUST_300001_SM_1000_NS8cuda_cub20__uninitialized_fill7functorINS7_10device_ptrI6float2EESC_EEEEvT0_T1_)
        /*0064*/ 	.short	0x0380
        /*0066*/ 	.short	0x0018


	//----- nvinfo : EIATTR_SW_WAR
	.align		4
.L_97:
        /*0068*/ 	.byte	0x04, 0x36
        /*006a*/ 	.short	(.L_99 - .L_98)
.L_98:
        /*006c*/ 	.word	0x00000008
.L_99:


//--------------------- .nv.info._ZN3cub18CUB_300001_SM_10006detail8for_each13static_kernelINS2_12policy_hub_t12policy_500_tEmN6thrust24THRUST_300001_SM_1000_NS8cuda_cub20__uninitialized_fill7functorINS7_10device_ptrIfEEfEEEEvT0_T1_ --------------------------
	.section	.nv.info._ZN3cub18CUB_300001_SM_10006detail8for_each13static_kernelINS2_12policy_hub_t12policy_500_tEmN6thrust24THRUST_300001_SM_1000_NS8cuda_cub20__uninitialized_fill7functorINS7_10device_ptrIfEEfEEEEvT0_T1_,"",@"SHT_CUDA_INFO"
	.sectionflags	@""
	.align	4


	//----- nvinfo : EIATTR_CUDA_API_VERSION
	.align		4
        /*0000*/ 	.byte	0x04, 0x37
        /*0002*/ 	.short	(.L_101 - .L_100)
.L_100:
        /*0004*/ 	.word	0x00000082


	//----- nvinfo : EIATTR_KPARAM_INFO
	.align		4
.L_101:
        /*0008*/ 	.byte	0x04, 0x17
        /*000a*/ 	.short	(.L_103 - .L_102)
.L_102:
        /*000c*/ 	.word	0x00000000
        /*0010*/ 	.short	0x0001
        /*0012*/ 	.short	0x0008
        /*0014*/ 	.byte	0x00, 0xf0, 0x41, 0x00


	//----- nvinfo : EIATTR_KPARAM_INFO
	.align		4
.L_103:
        /*0018*/ 	.byte	0x04, 0x17
        /*001a*/ 	.short	(.L_105 - .L_104)
.L_104:
        /*001c*/ 	.word	0x00000000
        /*0020*/ 	.short	0x0000
        /*0022*/ 	.short	0x0000
        /*0024*/ 	.byte	0x00, 0xf0, 0x21, 0x00


	//----- nvinfo : EIATTR_SPARSE_MMA_MASK
	.align		4
.L_105:
        /*0028*/ 	.byte	0x03, 0x50
        /*002a*/ 	.short	0x0000


	//----- nvinfo : EIATTR_MAXREG_COUNT
	.align		4
        /*002c*/ 	.byte	0x03, 0x1b
        /*002e*/ 	.short	0x00ff


	//----- nvinfo : EIATTR_MERCURY_ISA_VERSION
	.align		4
        /*0030*/ 	.byte	0x03, 0x5f
        /*0032*/ 	.short	0x0101


	//----- nvinfo : EIATTR_VRC_CTA_INIT_COUNT
	.align		4
        /*0034*/ 	.byte	0x02, 0x4a
	.zero		1
	.zero		1


	//----- nvinfo : EIATTR_EXIT_INSTR_OFFSETS
	.align		4
        /*0038*/ 	.byte	0x04, 0x1c
        /*003a*/ 	.short	(.L_107 - .L_106)


	//   ....[0]....
.L_106:
        /*003c*/ 	.word	0x00000130


	//   ....[1]....
        /*0040*/ 	.word	0x00000230


	//   ....[2]....
        /*0044*/ 	.word	0x00000260


	//----- nvinfo : EIATTR_MAX_THREADS
	.align		4
.L_107:
        /*0048*/ 	.byte	0x04, 0x05
        /*004a*/ 	.short	(.L_109 - .L_108)
.L_108:
        /*004c*/ 	.word	0x00000100
        /*0050*/ 	.word	0x00000001
        /*0054*/ 	.word	0x00000001


	//----- nvinfo : EIATTR_CBANK_PARAM_SIZE
	.align		4
.L_109:
        /*0058*/ 	.byte	0x03, 0x19
        /*005a*/ 	.short	0x0018


	//----- nvinfo : EIATTR_PARAM_CBANK
	.align		4
        /*005c*/ 	.byte	0x04, 0x0a
        /*005e*/ 	.short	(.L_111 - .L_110)
	.align		4
.L_110:
        /*0060*/ 	.word	index@(.nv.constant0._ZN3cub18CUB_300001_SM_10006detail8for_each13static_kernelINS2_12policy_hub_t12policy_500_tEmN6thrust24THRUST_300001_SM_1000_NS8cuda_cub20__uninitialized_fill7functorINS7_10device_ptrIfEEfEEEEvT0_T1_)
        /*0064*/ 	.short	0x0380
        /*0066*/ 	.short	0x0018


	//----- nvinfo : EIATTR_SW_WAR
	.align		4
.L_111:
        /*0068*/ 	.byte	0x04, 0x36
        /*006a*/ 	.short	(.L_113 - .L_112)
.L_112:
        /*006c*/ 	.word	0x00000008
.L_113:


//--------------------- .nv.info._ZN3cub18CUB_300001_SM_10006detail11EmptyKernelIvEEvv --------------------------
	.section	.nv.info._ZN3cub18CUB_300001_SM_10006detail11EmptyKernelIvEEvv,"",@"SHT_CUDA_INFO"
	.sectionflags	@""
	.align	4


	//----- nvinfo : EIATTR_CUDA_API_VERSION
	.align		4
        /*0000*/ 	.byte	0x04, 0x37
        /*0002*/ 	.short	(.L_115 - .L_114)
.L_114:
        /*0004*/ 	.word	0x00000082


	//----- nvinfo : EIATTR_SPARSE_MMA_MASK
	.align		4
.L_115:
        /*0008*/ 	.byte	0x03, 0x50
        /*000a*/ 	.short	0x0000


	//----- nvinfo : EIATTR_MAXREG_COUNT
	.align		4
        /*000c*/ 	.byte	0x03, 0x1b
        /*000e*/ 	.short	0x00ff


	//----- nvinfo : EIATTR_MERCURY_ISA_VERSION
	.align		4
        /*0010*/ 	.byte	0x03, 0x5f
        /*0012*/ 	.short	0x0101


	//----- nvinfo : EIATTR_VRC_CTA_INIT_COUNT
	.align		4
        /*0014*/ 	.byte	0x02, 0x4a
	.zero		1
	.zero		1


	//----- nvinfo : EIATTR_EXIT_INSTR_OFFSETS
	.align		4
        /*0018*/ 	.byte	0x04, 0x1c
        /*001a*/ 	.short	(.L_117 - .L_116)


	//   ....[0]....
.L_116:
        /*001c*/ 	.word	0x00000010


	//----- nvinfo : EIATTR_SW_WAR
	.align		4
.L_117:
        /*0020*/ 	.byte	0x04, 0x36
        /*0022*/ 	.short	(.L_119 - .L_118)
.L_118:
        /*0024*/ 	.word	0x00000008
.L_119:


//--------------------- .nv.callgraph             --------------------------
	.section	.nv.callgraph,"",@"SHT_CUDA_CALLGRAPH"
	.align	4
	.sectionentsize	8
	.align		4
        /*0000*/ 	.word	0x00000000
	.align		4
        /*0004*/ 	.word	0xffffffff
	.align		4
        /*0008*/ 	.word	0x00000000
	.align		4
        /*000c*/ 	.word	0xfffffffe
	.align		4
        /*0010*/ 	.word	0x00000000
	.align		4
        /*0014*/ 	.word	0xfffffffd
	.align		4
        /*0018*/ 	.word	0x00000000
	.align		4
        /*001c*/ 	.word	0xfffffffc


//--------------------- .nv.constant3             --------------------------
	.section	.nv.constant3,"a",@progbits
	.align	4
.nv.constant3:
	.type		N_dev,@object
	.size		N_dev,(.L_0 - N_dev)
N_dev:
	.zero		4
.L_0:


//--------------------- .nv.constant4             --------------------------
	.section	.nv.constant4,"a",@progbits
	.align	8
	.align		8
.nv.constant4:
        /*0000*/ 	.dword	_ZN30_INTERNAL_500a125c_4_k_cu_main4cuda3std3__45__cpo5beginE
	.align		8
        /*0008*/ 	.dword	_ZN30_INTERNAL_500a125c_4_k_cu_main4cuda3std3__45__cpo3endE
	.align		8
        /*0010*/ 	.dword	_ZN30_INTERNAL_500a125c_4_k_cu_main4cuda3std3__45__cpo6cbeginE
	.align		8
        /*0018*/ 	.dword	_ZN30_INTERNAL_500a125c_4_k_cu_main4cuda3std3__45__cpo4cendE
	.align		8
        /*0020*/ 	.dword	_ZN30_INTERNAL_500a125c_4_k_cu_main4cuda3std3__45__cpo6rbeginE
	.align		8
        /*0028*/ 	.dword	_ZN30_INTERNAL_500a125c_4_k_cu_main4cuda3std3__45__cpo4rendE
	.align		8
        /*0030*/ 	.dword	_ZN30_INTERNAL_500a125c_4_k_cu_main4cuda3std3__45__cpo7crbeginE
	.align		8
        /*0038*/ 	.dword	_ZN30_INTERNAL_500a125c_4_k_cu_main4cuda3std3__45__cpo5crendE
	.align		8
        /*0040*/ 	.dword	_ZN30_INTERNAL_500a125c_4_k_cu_main4cuda3std3__432_GLOBAL__N__500a125c_4_k_cu_main6ignoreE
	.align		8
        /*0048*/ 	.dword	_ZN30_INTERNAL_500a125c_4_k_cu_main4cuda3std3__419piecewise_constructE
	.align		8
        /*0050*/ 	.dword	_ZN30_INTERNAL_500a125c_4_k_cu_main4cuda3std3__48in_placeE
	.align		8
        /*0058*/ 	.dword	_ZN30_INTERNAL_500a125c_4_k_cu_main4cuda3std3__420unreachable_sentinelE
	.align		8
        /*0060*/ 	.dword	_ZN30_INTERNAL_500a125c_4_k_cu_main4cuda3std3__47nulloptE
	.align		8
        /*0068*/ 	.dword	_ZN30_INTERNAL_500a125c_4_k_cu_main4cuda3std3__48unexpectE
	.align		8
        /*0070*/ 	.dword	_ZN30_INTERNAL_500a125c_4_k_cu_main4cuda3std6ranges3__45__cpo4swapE
	.align		8
        /*0078*/ 	.dword	_ZN30_INTERNAL_500a125c_4_k_cu_main4cuda3std6ranges3__45__cpo9iter_moveE
	.align		8
        /*0080*/ 	.dword	_ZN30_INTERNAL_500a125c_4_k_cu_main4cuda3std6ranges3__45__cpo5beginE
	.align		8
        /*0088*/ 	.dword	_ZN30_INTERNAL_500a125c_4_k_cu_main4cuda3std6ranges3__45__cpo3endE
	.align		8
        /*0090*/ 	.dword	_ZN30_INTERNAL_500a125c_4_k_cu_main4cuda3std6ranges3__45__cpo6cbeginE
	.align		8
        /*0098*/ 	.dword	_ZN30_INTERNAL_500a125c_4_k_cu_main4cuda3std6ranges3__45__cpo4cendE
	.align		8
        /*00a0*/ 	.dword	_ZN30_INTERNAL_500a125c_4_k_cu_main4cuda3std6ranges3__45__cpo7advanceE
	.align		8
        /*00a8*/ 	.dword	_ZN30_INTERNAL_500a125c_4_k_cu_main4cuda3std6ranges3__45__cpo9iter_swapE
	.align		8
        /*00b0*/ 	.dword	_ZN30_INTERNAL_500a125c_4_k_cu_main4cuda3std6ranges3__45__cpo4nextE
	.align		8
        /*00b8*/ 	.dword	_ZN30_INTERNAL_500a125c_4_k_cu_main4cuda3std6ranges3__45__cpo4prevE
	.align		8
        /*00c0*/ 	.dword	_ZN30_INTERNAL_500a125c_4_k_cu_main4cuda3std6ranges3__45__cpo4dataE
	.align		8
        /*00c8*/ 	.dword	_ZN30_INTERNAL_500a125c_4_k_cu_main4cuda3std6ranges3__45__cpo5cdataE
	.align		8
        /*00d0*/ 	.dword	_ZN30_INTERNAL_500a125c_4_k_cu_main4cuda3std6ranges3__45__cpo4sizeE
	.align		8
        /*00d8*/ 	.dword	_ZN30_INTERNAL_500a125c_4_k_cu_main4cuda3std6ranges3__45__cpo5ssizeE
	.align		8
        /*00e0*/ 	.dword	_ZN30_INTERNAL_500a125c_4_k_cu_main4cuda3std6ranges3__45__cpo8distanceE
	.align		8
        /*00e8*/ 	.dword	_ZN30_INTERNAL_500a125c_4_k_cu_main6thrust24THRUST_300001_SM_1000_NS8cuda_cub3parE
	.align		8
        /*00f0*/ 	.dword	_ZN30_INTERNAL_500a125c_4_k_cu_main6thrust24THRUST_300001_SM_1000_NS8cuda_cub10par_nosyncE
	.align		8
        /*00f8*/ 	.dword	_ZN30_INTERNAL_500a125c_4_k_cu_main6thrust24THRUST_300001_SM_1000_NS6system6detail10sequential3seqE
	.align		8
        /*0100*/ 	.dword	_ZN30_INTERNAL_500a125c_4_k_cu_main6thrust24THRUST_300001_SM_1000_NS12placeholders2_1E
	.align		8
        /*0108*/ 	.dword	_ZN30_INTERNAL_500a125c_4_k_cu_main6thrust24THRUST_300001_SM_1000_NS12placeholders2_2E
	.align		8
        /*0110*/ 	.dword	_ZN30_INTERNAL_500a125c_4_k_cu_main6thrust24THRUST_300001_SM_1000_NS12placeholders2_3E
	.align		8
        /*0118*/ 	.dword	_ZN30_INTERNAL_500a125c_4_k_cu_main6thrust24THRUST_300001_SM_1000_NS12placeholders2_4E
	.align		8
        /*0120*/ 	.dword	_ZN30_INTERNAL_500a125c_4_k_cu_main6thrust24THRUST_300001_SM_1000_NS12placeholders2_5E
	.align		8
        /*0128*/ 	.dword	_ZN30_INTERNAL_500a125c_4_k_cu_main6thrust24THRUST_300001_SM_1000_NS12placeholders2_6E
	.align		8
        /*0130*/ 	.dword	_ZN30_INTERNAL_500a125c_4_k_cu_main6thrust24THRUST_300001_SM_1000_NS12placeholders2_7E
	.align		8
        /*0138*/ 	.dword	_ZN30_INTERNAL_500a125c_4_k_cu_main6thrust24THRUST_300001_SM_1000_NS12placeholders2_8E
	.align		8
        /*0140*/ 	.dword	_ZN30_INTERNAL_500a125c_4_k_cu_main6thrust24THRUST_300001_SM_1000_NS12placeholders2_9E
	.align		8
        /*0148*/ 	.dword	_ZN30_INTERNAL_500a125c_4_k_cu_main6thrust24THRUST_300001_SM_1000_NS12placeholders3_10E
	.align		8
        /*0150*/ 	.dword	_ZN30_INTERNAL_500a125c_4_k_cu_main6thrust24THRUST_300001_SM_1000_NS3seqE


//--------------------- .text._ZN3cub18CUB_300001_SM_10006detail8for_each13static_kernelINS2_12policy_hub_t12policy_500_tElNS2_12op_wrapper_tIl22normalize_iFFT_functorN6thrust24THRUST_300001_SM_1000_NS6detail15normal_iteratorINS9_10device_ptrIfEEEEEEEEvT0_T1_ --------------------------
	.section	.text._ZN3cub18CUB_300001_SM_10006detail8for_each13static_kernelINS2_12policy_hub_t12policy_500_tElNS2_12op_wrapper_tIl22normalize_iFFT_functorN6thrust24THRUST_300001_SM_1000_NS6detail15normal_iteratorINS9_10device_ptrIfEEEEEEEEvT0_T1_,"ax",@progbits
	.align	128
        .global         _ZN3cub18CUB_300001_SM_10006detail8for_each13static_kernelINS2_12policy_hub_t12policy_500_tElNS2_12op_wrapper_tIl22normalize_iFFT_functorN6thrust24THRUST_300001_SM_1000_NS6detail15normal_iteratorINS9_10device_ptrIfEEEEEEEEvT0_T1_
        .type           _ZN3cub18CUB_300001_SM_10006detail8for_each13static_kernelINS2_12policy_hub_t12policy_500_tElNS2_12op_wrapper_tIl22normalize_iFFT_functorN6thrust24THRUST_300001_SM_1000_NS6detail15normal_iteratorINS9_10device_ptrIfEEEEEEEEvT0_T1_,@function
        .size           _ZN3cub18CUB_300001_SM_10006detail8for_each13static_kernelINS2_12policy_hub_t12policy_500_tElNS2_12op_wrapper_tIl22normalize_iFFT_functorN6thrust24THRUST_300001_SM_1000_NS6detail15normal_iteratorINS9_10device_ptrIfEEEEEEEEvT0_T1_,(.L_x_28 - _ZN3cub18CUB_300001_SM_10006detail8for_each13static_kernelINS2_12policy_hub_t12policy_500_tElNS2_12op_wrapper_tIl22normalize_iFFT_functorN6thrust24THRUST_300001_SM_1000_NS6detail15normal_iteratorINS9_10device_ptrIfEEEEEEEEvT0_T1_)
        .other          _ZN3cub18CUB_300001_SM_10006detail8for_each13static_kernelINS2_12policy_hub_t12policy_500_tElNS2_12op_wrapper_tIl22normalize_iFFT_functorN6thrust24THRUST_300001_SM_1000_NS6detail15normal_iteratorINS9_10device_ptrIfEEEEEEEEvT0_T1_,@"STO_CUDA_ENTRY STV_DEFAULT"
_ZN3cub18CUB_300001_SM_10006detail8for_each13static_kernelINS2_12policy_hub_t12policy_500_tElNS2_12op_wrapper_tIl22normalize_iFFT_functorN6thrust24THRUST_300001_SM_1000_NS6detail15normal_iteratorINS9_10device_ptrIfEEEEEEEEvT0_T1_:
.text._ZN3cub18CUB_300001_SM_10006detail8for_each13static_kernelINS2_12policy_hub_t12policy_500_tElNS2_12op_wrapper_tIl22normalize_iFFT_functorN6thrust24THRUST_300001_SM_1000_NS6detail15normal_iteratorINS9_10device_ptrIfEEEEEEEEvT0_T1_:
[----:B------:R-:W-:Y:S08]  /*0000*/  LDC R1, c[0x0][0x37c] ;  /* 0x0000df00ff017b82 */ /* 0x000ff00000000800 */
[----:B------:R-:W0:Y:S01]  /*0010*/  S2UR UR4, SR_CTAID.X ;  /* 0x00000000000479c3 */ /* 0x000e220000002500 */
[----:B------:R-:W1:Y:S01]  /*0020*/  LDCU.64 UR6, c[0x0][0x380] ;  /* 0x00007000ff0677ac */ /* 0x000e620008000a00 */
[----:B------:R-:W2:Y:S01]  /*0030*/  LDCU.64 UR8, c[0x0][0x358] ;  /* 0x00006b00ff0877ac */ /* 0x000ea20008000a00 */
[----:B0-----:R-:W-:-:S04]  /*0040*/  UIMAD.WIDE.U32 UR4, UR4, 0x200, URZ ;  /* 0x00000200040478a5 */ /* 0x001fc8000f8e00ff */
[----:B-1----:R-:W-:-:S04]  /*0050*/  UIADD3 UR6, UP0, UPT, -UR4, UR6, URZ ;  /* 0x0000000604067290 */ /* 0x002fc8000ff1e1ff */
[----:B------:R-:W-:Y:S02]  /*0060*/  UIADD3.X UR7, UPT, UPT, ~UR5, UR7, URZ, UP0, !UPT ;  /* 0x0000000705077290 */ /* 0x000fe400087fe5ff */
[----:B------:R-:W-:-:S04]  /*0070*/  UISETP.GE.U32.AND UP0, UPT, UR6, 0x200, UPT ;  /* 0x000002000600788c */ /* 0x000fc8000bf06070 */
[----:B------:R-:W-:-:S09]  /*0080*/  UISETP.GE.AND.EX UP0, UPT, UR7, URZ, UPT, UP0 ;  /* 0x000000ff0700728c */ /* 0x000fd2000bf06300 */
[----:B--2---:R-:W-:Y:S05]  /*0090*/  BRA.U !UP0, `(.L_x_0) ;  /* 0x0000000108a07547 */ /* 0x004fea000b800000 */
[----:B------:R-:W0:Y:S01]  /*00a0*/  S2R R0, SR_TID.X ;  /* 0x0000000000007919 */ /* 0x000e220000002100 */
[----:B------:R-:W1:Y:S01]  /*00b0*/  LDCU.64 UR6, c[0x0][0x388] ;  /* 0x00007100ff0677ac */ /* 0x000e620008000a00 */
[----:B0-----:R-:W-:Y:S01]  /*00c0*/  IADD3 R0, P0, PT, R0, UR4, RZ ;  /* 0x0000000400007c10 */ /* 0x001fe2000ff1e0ff */
[----:B------:R-:W0:Y:S04]  /*00d0*/  LDCU UR4, c[0x3][URZ] ;  /* 0x00c00000ff0477ac */ /* 0x000e280008000800 */
[----:B------:R-:W-:Y:S01]  /*00e0*/  IMAD.X R3, RZ, RZ, UR5, P0 ;  /* 0x00000005ff037e24 */ /* 0x000fe200080e06ff */
[----:B-1----:R-:W-:-:S04]  /*00f0*/  LEA R4, P0, R0, UR6, 0x2 ;  /* 0x0000000600047c11 */ /* 0x002fc8000f8010ff */
[----:B------:R-:W-:-:S05]  /*0100*/  LEA.HI.X R5, R0, UR7, R3, 0x2, P0 ;  /* 0x0000000700057c11 */ /* 0x000fca00080f1403 */
[----:B------:R-:W2:Y:S01]  /*0110*/  LDG.E R0, desc[UR8][R4.64] ;  /* 0x0000000804007981 */ /* 0x000ea2000c1e1900 */
[----:B------:R-:W-:Y:S01]  /*0120*/  BSSY.RECONVERGENT B0, `(.L_x_1) ;  /* 0x000000d000007945 */ /* 0x000fe20003800200 */
[----:B0-----:R-:W-:-:S04]  /*0130*/  I2FP.F32.U32 R3, UR4 ;  /* 0x0000000400037c45 */ /* 0x001fc80008201000 */
[----:B------:R-:W0:Y:S02]  /*0140*/  MUFU.RCP R2, R3 ;  /* 0x0000000300027308 */ /* 0x000e240000001000 */
[----:B0-----:R-:W-:-:S04]  /*0150*/  FFMA R7, -R3, R2, 1 ;  /* 0x3f80000003077423 */ /* 0x001fc80000000102 */
[----:B------:R-:W-:Y:S02]  /*0160*/  FFMA R7, R2, R7, R2 ;  /* 0x0000000702077223 */ /* 0x000fe40000000002 */
[----:B--2---:R-:W0:Y:S02]  /*0170*/  FCHK P0, R0, R3 ;  /* 0x0000000300007302 */ /* 0x004e240000000000 */
[----:B------:R-:W-:-:S04]  /*0180*/  FFMA R2, R0, R7, RZ ;  /* 0x0000000700027223 */ /* 0x000fc800000000ff */
[----:B------:R-:W-:-:S04]  /*0190*/  FFMA R6, -R3, R2, R0 ;  /* 0x0000000203067223 */ /* 0x000fc80000000100 */
[----:B------:R-:W-:Y:S01]  /*01a0*/  FFMA R7, R7, R6, R2 ;  /* 0x0000000607077223 */ /* 0x000fe20000000002 */
[----:B0-----:R-:W-:Y:S06]  /*01b0*/  @!P0 BRA `(.L_x_2) ;  /* 0x00000000000c8947 */ /* 0x001fec0003800000 */
[----:B------:R-:W-:-:S07]  /*01c0*/  MOV R6, 0x1e0 ;  /* 0x000001e000067802 */ /* 0x000fce0000000f00 */
[----:B------:R-:W-:Y:S05]  /*01d0*/  CALL.REL.NOINC `($__internal_0_$__cuda_sm3x_div_rn_noftz_f32_slowpath) ;  /* 0x0000000400247944 */ /* 0x000fea0003c00000 */
[----:B------:R-:W-:-:S07]  /*01e0*/  IMAD.MOV.U32 R7, RZ, RZ, R0 ;  /* 0x000000ffff077224 */ /* 0x000fce00078e0000 */
.L_x_2:
[----:B------:R-:W-:Y:S05]  /*01f0*/  BSYNC.RECONVERGENT B0 ;  /* 0x0000000000007941 */ /* 0x000fea0003800200 */
.L_x_1:
[----:B------:R-:W2:Y:S01]  /*0200*/  LDG.E R2, desc[UR8][R4.64+0x400] ;  /* 0x0004000804027981 */ /* 0x000ea2000c1e1900 */
[----:B------:R-:W0:Y:S01]  /*0210*/  MUFU.RCP R0, R3 ;  /* 0x0000000300007308 */ /* 0x000e220000001000 */
[----:B------:R-:W-:Y:S02]  /*0220*/  BSSY.RECONVERGENT B0, `(.L_x_3) ;  /* 0x000000d000007945 */ /* 0x000fe40003800200 */
[----:B------:R1:W-:Y:S01]  /*0230*/  STG.E desc[UR8][R4.64], R7 ;  /* 0x0000000704007986 */ /* 0x0003e2000c101908 */
[----:B0-----:R-:W-:-:S04]  /*0240*/  FFMA R9, -R3, R0, 1 ;  /* 0x3f80000003097423 */ /* 0x001fc80000000100 */
[----:B------:R-:W-:Y:S01]  /*0250*/  FFMA R0, R0, R9, R0 ;  /* 0x0000000900007223 */ /* 0x000fe20000000000 */
[----:B--2---:R-:W0:Y:S03]  /*0260*/  FCHK P0, R2, R3 ;  /* 0x0000000302007302 */ /* 0x004e260000000000 */
[----:B------:R-:W-:-:S04]  /*0270*/  FFMA R9, R0, R2, RZ ;  /* 0x0000000200097223 */ /* 0x000fc800000000ff */
[----:B------:R-:W-:-:S04]  /*0280*/  FFMA R6, -R3, R9, R2 ;  /* 0x0000000903067223 */ /* 0x000fc80000000102 */
[----:B------:R-:W-:Y:S01]  /*0290*/  FFMA R9, R0, R6, R9 ;  /* 0x0000000600097223 */ /* 0x000fe20000000009 */
[----:B01----:R-:W-:Y:S06]  /*02a0*/  @!P0 BRA `(.L_x_4) ;  /* 0x0000000000108947 */ /* 0x003fec0003800000 */
[----:B------:R-:W-:Y:S01]  /*02b0*/  IMAD.MOV.U32 R0, RZ, RZ, R2 ;  /* 0x000000ffff007224 */ /* 0x000fe200078e0002 */
[----:B------:R-:W-:-:S07]  /*02c0*/  MOV R6, 0x2e0 ;  /* 0x000002e000067802 */ /* 0x000fce0000000f00 */
[----:B------:R-:W-:Y:S05]  /*02d0*/  CALL.REL.NOINC `($__internal_0_$__cuda_sm3x_div_rn_noftz_f32_slowpath) ;  /* 0x0000000000e47944 */ /* 0x000fea0003c00000 */
[----:B------:R-:W-:-:S07]  /*02e0*/  IMAD.MOV.U32 R9, RZ, RZ, R0 ;  /* 0x000000ffff097224 */ /* 0x000fce00078e0000 */
.L_x_4:
[----:B------:R-:W-:Y:S05]  /*02f0*/  BSYNC.RECONVERGENT B0 ;  /* 0x0000000000007941 */ /* 0x000fea0003800200 */
.L_x_3:
[----:B------:R-:W-:Y:S01]  /*0300*/  STG.E desc[UR8][R4.64+0x400], R9 ;  /* 0x0004000904007986 */ /* 0x000fe2000c101908 */
[----:B------:R-:W-:Y:S05]  /*0310*/  EXIT ;  /* 0x000000000000794d */ /* 0x000fea0003800000 */
.L_x_0:
[----:B------:R-:W0:Y:S01]  /*0320*/  S2R R2, SR_TID.X ;  /* 0x0000000000027919 */ /* 0x000e220000002100 */
[----:B------:R-:W1:Y:S01]  /*0330*/  LDCU.64 UR12, c[0x0][0x388] ;  /* 0x00007100ff0c77ac */ /* 0x000e620008000a00 */
[----:B------:R-:W-:Y:S01]  /*0340*/  BSSY.RECONVERGENT B0, `(.L_x_5) ;  /* 0x000001c000007945 */ /* 0x000fe20003800200 */
[----:B------:R-:W-:Y:S01]  /*0350*/  USHF.R.S32.HI UR7, URZ, 0x1f, UR6 ;  /* 0x0000001fff077899 */ /* 0x000fe20008011406 */
[----:B------:R-:W2:Y:S05]  /*0360*/  LDCU UR10, c[0x3][URZ] ;  /* 0x00c00000ff0a77ac */ /* 0x000eaa0008000800 */
[----:B------:R-:W-:Y:S01]  /*0370*/  IMAD.U32 R5, RZ, RZ, UR7 ;  /* 0x00000007ff057e24 */ /* 0x000fe2000f8e00ff */
[----:B0-----:R-:W-:-:S02]  /*0380*/  ISETP.LT.U32.AND P0, PT, R2, UR6, PT ;  /* 0x0000000602007c0c */ /* 0x001fc4000bf01070 */
[----:B------:R-:W-:Y:S02]  /*0390*/  IADD3 R0, P1, PT, R2, UR4, RZ ;  /* 0x0000000402007c10 */ /* 0x000fe4000ff3e0ff */
[----:B------:R-:W-:-:S03]  /*03a0*/  ISETP.GT.AND.EX P0, PT, R5, RZ, PT, P0 ;  /* 0x000000ff0500720c */ /* 0x000fc60003f04300 */
[----:B------:R-:W-:Y:S01]  /*03b0*/  IMAD.X R3, RZ, RZ, UR5, P1 ;  /* 0x00000005ff037e24 */ /* 0x000fe200088e06ff */
[----:B-1----:R-:W-:-:S04]  /*03c0*/  LEA R4, P1, R0, UR12, 0x2 ;  /* 0x0000000c00047c11 */ /* 0x002fc8000f8210ff */
[----:B------:R-:W-:Y:S02]  /*03d0*/  LEA.HI.X R5, R0, UR13, R3, 0x2, P1 ;  /* 0x0000000d00057c11 */ /* 0x000fe400088f1403 */
[----:B--2---:R-:W-:-:S03]  /*03e0*/  I2FP.F32.U32 R3, UR10 ;  /* 0x0000000a00037c45 */ /* 0x004fc60008201000 */
[----:B------:R-:W-:Y:S05]  /*03f0*/  @!P0 BRA `(.L_x_6) ;  /* 0x0000000000408947 */ /* 0x000fea0003800000 */
[----:B------:R-:W2:Y:S01]  /*0400*/  LDG.E R6, desc[UR8][R4.64] ;  /* 0x0000000804067981 */ /* 0x000ea2000c1e1900 */
[----:B------:R-:W0:Y:S01]  /*0410*/  MUFU.RCP R0, R3 ;  /* 0x0000000300007308 */ /* 0x000e220000001000 */
[----:B------:R-:W-:Y:S01]  /*0420*/  BSSY.RECONVERGENT B1, `(.L_x_7) ;  /* 0x000000c000017945 */ /* 0x000fe20003800200 */
[----:B0-----:R-:W-:-:S04]  /*0430*/  FFMA R7, -R3, R0, 1 ;  /* 0x3f80000003077423 */ /* 0x001fc80000000100 */
[----:B------:R-:W-:Y:S02]  /*0440*/  FFMA R0, R0, R7, R0 ;  /* 0x0000000700007223 */ /* 0x000fe40000000000 */
[----:B--2---:R-:W0:Y:S02]  /*0450*/  FCHK P0, R6, R3 ;  /* 0x0000000306007302 */ /* 0x004e240000000000 */
[----:B------:R-:W-:-:S04]  /*0460*/  FFMA R7, R0, R6, RZ ;  /* 0x0000000600077223 */ /* 0x000fc800000000ff */
[----:B------:R-:W-:-:S04]  /*0470*/  FFMA R8, -R3, R7, R6 ;  /* 0x0000000703087223 */ /* 0x000fc80000000106 */
[----:B------:R-:W-:Y:S01]  /*0480*/  FFMA R7, R0, R8, R7 ;  /* 0x0000000800077223 */ /* 0x000fe20000000007 */
[----:B0-----:R-:W-:Y:S06]  /*0490*/  @!P0 BRA `(.L_x_8) ;  /* 0x0000000000108947 */ /* 0x001fec0003800000 */
[----:B------:R-:W-:Y:S01]  /*04a0*/  IMAD.MOV.U32 R0, RZ, RZ, R6 ;  /* 0x000000ffff007224 */ /* 0x000fe200078e0006 */
[----:B------:R-:W-:-:S07]  /*04b0*/  MOV R6, 0x4d0 ;  /* 0x000004d000067802 */ /* 0x000fce0000000f00 */
[----:B------:R-:W-:Y:S05]  /*04c0*/  CALL.REL.NOINC `($__internal_0_$__cuda_sm3x_div_rn_noftz_f32_slowpath) ;  /* 0x0000000000687944 */ /* 0x000fea0003c00000 */
[----:B------:R-:W-:-:S07]  /*04d0*/  IMAD.MOV.U32 R7, RZ, RZ, R0 ;  /* 0x000000ffff077224 */ /* 0x000fce00078e0000 */
.L_x_8:
[----:B------:R-:W-:Y:S05]  /*04e0*/  BSYNC.RECONVERGENT B1 ;  /* 0x0000000000017941 */ /* 0x000fea0003800200 */
.L_x_7:
[----:B------:R0:W-:Y:S02]  /*04f0*/  STG.E desc[UR8][R4.64], R7 ;  /* 0x0000000704007986 */ /* 0x0001e4000c101908 */
.L_x_6:
[----:B------:R-:W-:Y:S05]  /*0500*/  BSYNC.RECONVERGENT B0 ;  /* 0x0000000000007941 */ /* 0x000fea0003800200 */
.L_x_5:
[----:B------:R-:W-:Y:S02]  /*0510*/  VIADD R2, R2, 0x100 ;  /* 0x0000010002027836 */ /* 0x000fe40000000000 */
[----:B------:R-:W-:-:S03]  /*0520*/  IMAD.U32 R0, RZ, RZ, UR7 ;  /* 0x00000007ff007e24 */ /* 0x000fc6000f8e00ff */
[----:B------:R-:W-:-:S04]  /*0530*/  ISETP.LT.U32.AND P0, PT, R2, UR6, PT ;  /* 0x0000000602007c0c */ /* 0x000fc8000bf01070 */
[----:B------:R-:W-:-:S13]  /*0540*/  ISETP.GT.AND.EX P0, PT, R0, RZ, PT, P0 ;  /* 0x000000ff0000720c */ /* 0x000fda0003f04300 */
[----:B------:R-:W-:Y:S05]  /*0550*/  @!P0 EXIT ;  /* 0x000000000000894d */ /* 0x000fea0003800000 */
        /* <DEDUP_REMOVED lines=14> */
.L_x_10:
[----:B------:R-:W-:Y:S05]  /*0640*/  BSYNC.RECONVERGENT B0 ;  /* 0x0000000000007941 */ /* 0x000fea0003800200 */
.L_x_9:
[----:B------:R-:W-:Y:S01]  /*0650*/  STG.E desc[UR8][R4.64+0x400], R7 ;  /* 0x0004000704007986 */ /* 0x000fe2000c101908 */
[----:B------:R-:W-:Y:S05]  /*0660*/  EXIT ;  /* 0x000000000000794d */ /* 0x000fea0003800000 */
        .weak           $__internal_0_$__cuda_sm3x_div_rn_noftz_f32_slowpath
        .type           $__internal_0_$__cuda_sm3x_div_rn_noftz_f32_slowpath,@function
        .size           $__internal_0_$__cuda_sm3x_div_rn_noftz_f32_slowpath,(.L_x_28 - $__internal_0_$__cuda_sm3x_div_rn_noftz_f32_slowpath)
$__internal_0_$__cuda_sm3x_div_rn_noftz_f32_slowpath:
[--C-:B------:R-:W-:Y:S01]  /*0670*/  SHF.R.U32.HI R8, RZ, 0x17, R3.reuse ;  /* 0x00000017ff087819 */ /* 0x100fe20000011603 */
[----:B------:R-:W-:Y:S01]  /*0680*/  BSSY.RECONVERGENT B2, `(.L_x_11) ;  /* 0x0000063000027945 */ /* 0x000fe20003800200 */
[----:B------:R-:W-:Y:S01]  /*0690*/  SHF.R.U32.HI R7, RZ, 0x17, R0 ;  /* 0x00000017ff077819 */ /* 0x000fe20000011600 */
[----:B------:R-:W-:Y:S01]  /*06a0*/  IMAD.MOV.U32 R9, RZ, RZ, R3 ;  /* 0x000000ffff097224 */ /* 0x000fe200078e0003 */
[----:B------:R-:W-:Y:S02]  /*06b0*/  LOP3.LUT R8, R8, 0xff, RZ, 0xc0, !PT ;  /* 0x000000ff08087812 */ /* 0x000fe400078ec0ff */
[----:B------:R-:W-:-:S03]  /*06c0*/  LOP3.LUT R12, R7, 0xff, RZ, 0xc0, !PT ;  /* 0x000000ff070c7812 */ /* 0x000fc600078ec0ff */
[----:B------:R-:W-:Y:S02]  /*06d0*/  VIADD R11, R8, 0xffffffff ;  /* 0xffffffff080b7836 */ /* 0x000fe40000000000 */
[----:B------:R-:W-:-:S03]  /*06e0*/  VIADD R10, R12, 0xffffffff ;  /* 0xffffffff0c0a7836 */ /* 0x000fc60000000000 */
[----:B------:R-:W-:-:S04]  /*06f0*/  ISETP.GT.U32.AND P0, PT, R11, 0xfd, PT ;  /* 0x000000fd0b00780c */ /* 0x000fc80003f04070 */
[----:B------:R-:W-:-:S13]  /*0700*/  ISETP.GT.U32.OR P0, PT, R10, 0xfd, P0 ;  /* 0x000000fd0a00780c */ /* 0x000fda0000704470 */
[----:B------:R-:W-:Y:S01]  /*0710*/  @!P0 IMAD.MOV.U32 R7, RZ, RZ, RZ ;  /* 0x000000ffff078224 */ /* 0x000fe200078e00ff */
[----:B------:R-:W-:Y:S06]  /*0720*/  @!P0 BRA `(.L_x_12) ;  /* 0x00000000005c8947 */ /* 0x000fec0003800000 */
[----:B------:R-:W-:Y:S02]  /*0730*/  FSETP.GTU.FTZ.AND P0, PT, |R0|, +INF , PT ;  /* 0x7f8000000000780b */ /* 0x000fe40003f1c200 */
[----:B------:R-:W-:-:S04]  /*0740*/  FSETP.GTU.FTZ.AND P1, PT, |R3|, +INF , PT ;  /* 0x7f8000000300780b */ /* 0x000fc80003f3c200 */
[----:B------:R-:W-:-:S13]  /*0750*/  PLOP3.LUT P0, PT, P0, P1, PT, 0xf8, 0x8f ;  /* 0x00000000008f781c */ /* 0x000fda0000703f70 */
[----:B------:R-:W-:Y:S05]  /*0760*/  @P0 BRA `(.L_x_13) ;  /* 0x00000004004c0947 */ /* 0x000fea0003800000 */
[----:B------:R-:W-:-:S13]  /*0770*/  LOP3.LUT P0, RZ, R9, 0x7fffffff, R0, 0xc8, !PT ;  /* 0x7fffffff09ff7812 */ /* 0x000fda000780c800 */
[----:B------:R-:W-:Y:S05]  /*0780*/  @!P0 BRA `(.L_x_14) ;  /* 0x00000004003c8947 */ /* 0x000fea0003800000 */
[C---:B------:R-:W-:Y:S02]  /*0790*/  FSETP.NEU.FTZ.AND P2, PT, |R0|.reuse, +INF , PT ;  /* 0x7f8000000000780b */ /* 0x040fe40003f5d200 */
[----:B------:R-:W-:Y:S02]  /*07a0*/  FSETP.NEU.FTZ.AND P1, PT, |R3|, +INF , PT ;  /* 0x7f8000000300780b */ /* 0x000fe40003f3d200 */
[----:B------:R-:W-:-:S11]  /*07b0*/  FSETP.NEU.FTZ.AND P0, PT, |R0|, +INF , PT ;  /* 0x7f8000000000780b */ /* 0x000fd60003f1d200 */
[----:B------:R-:W-:Y:S05]  /*07c0*/  @!P1 BRA !P2, `(.L_x_14) ;  /* 0x00000004002c9947 */ /* 0x000fea0005000000 */
[----:B------:R-:W-:-:S04]  /*07d0*/  LOP3.LUT P2, RZ, R0, 0x7fffffff, RZ, 0xc0, !PT ;  /* 0x7fffffff00ff7812 */ /* 0x000fc8000784c0ff */
[----:B------:R-:W-:-:S13]  /*07e0*/  PLOP3.LUT P1, PT, P1, P2, PT, 0x2f, 0xf2 ;  /* 0x0000000000f2781c */ /* 0x000fda0000f24577 */
[----:B------:R-:W-:Y:S05]  /*07f0*/  @P1 BRA `(.L_x_15) ;  /* 0x0000000400181947 */ /* 0x000fea0003800000 */
[----:B------:R-:W-:-:S04]  /*0800*/  LOP3.LUT P1, RZ, R9, 0x7fffffff, RZ, 0xc0, !PT ;  /* 0x7fffffff09ff7812 */ /* 0x000fc8000782c0ff */
[----:B------:R-:W-:-:S13]  /*0810*/  PLOP3.LUT P0, PT, P0, P1, PT, 0x2f, 0xf2 ;  /* 0x0000000000f2781c */ /* 0x000fda0000702577 */
[----:B------:R-:W-:Y:S05]  /*0820*/  @P0 BRA `(.L_x_16) ;  /* 0x0000000400000947 */ /* 0x000fea0003800000 */
[----:B------:R-:W-:Y:S02]  /*0830*/  ISETP.GE.AND P0, PT, R10, RZ, PT ;  /* 0x000000ff0a00720c */ /* 0x000fe40003f06270 */
[----:B------:R-:W-:-:S11]  /*0840*/  ISETP.GE.AND P1, PT, R11, RZ, PT ;  /* 0x000000ff0b00720c */ /* 0x000fd60003f26270 */
[----:B------:R-:W-:Y:S02]  /*0850*/  @P0 IMAD.MOV.U32 R7, RZ, RZ, RZ ;  /* 0x000000ffff070224 */ /* 0x000fe400078e00ff */
[----:B------:R-:W-:Y:S01]  /*0860*/  @!P0 FFMA R0, R0, 1.84467440737095516160e+19, RZ ;  /* 0x5f80000000008823 */ /* 0x000fe200000000ff */
[----:B------:R-:W-:Y:S02]  /*0870*/  @!P0 IMAD.MOV.U32 R7, RZ, RZ, -0x40 ;  /* 0xffffffc0ff078424 */ /* 0x000fe400078e00ff */
[----:B------:R-:W-:Y:S02]  /*0880*/  @!P1 FFMA R9, R3, 1.84467440737095516160e+19, RZ ;  /* 0x5f80000003099823 */ /* 0x000fe400000000ff */
[----:B------:R-:W-:-:S07]  /*0890*/  @!P1 VIADD R7, R7, 0x40 ;  /* 0x0000004007079836 */ /* 0x000fce0000000000 */
.L_x_12:
[----:B------:R-:W-:Y:S01]  /*08a0*/  LEA R10, R8, 0xc0800000, 0x17 ;  /* 0xc0800000080a7811 */ /* 0x000fe200078eb8ff */
[----:B------:R-:W-:Y:S04]  /*08b0*/  BSSY.RECONVERGENT B3, `(.L_x_17) ;  /* 0x0000036000037945 */ /* 0x000fe80003800200 */
[----:B------:R-:W-:Y:S02]  /*08c0*/  IMAD.IADD R10, R9, 0x1, -R10 ;  /* 0x00000001090a7824 */ /* 0x000fe400078e0a0a */
[----:B------:R-:W-:Y:S02]  /*08d0*/  VIADD R9, R12, 0xffffff81 ;  /* 0xffffff810c097836 */ /* 0x000fe40000000000 */
[----:B------:R0:W1:Y:S01]  /*08e0*/  MUFU.RCP R11, R10 ;  /* 0x0000000a000b7308 */ /* 0x0000620000001000 */
[----:B------:R-:W-:Y:S01]  /*08f0*/  FADD.FTZ R13, -R10, -RZ ;  /* 0x800000ff0a0d7221 */ /* 0x000fe20000010100 */
[C---:B------:R-:W-:Y:S01]  /*0900*/  IMAD R0, R9.reuse, -0x800000, R0 ;  /* 0xff80000009007824 */ /* 0x040fe200078e0200 */
[----:B0-----:R-:W-:-:S05]  /*0910*/  IADD3 R10, PT, PT, R9, 0x7f, -R8 ;  /* 0x0000007f090a7810 */ /* 0x001fca0007ffe808 */
[----:B------:R-:W-:Y:S02]  /*0920*/  IMAD.IADD R7, R10, 0x1, R7 ;  /* 0x000000010a077824 */ /* 0x000fe400078e0207 */
[----:B-1----:R-:W-:-:S04]  /*0930*/  FFMA R12, R11, R13, 1 ;  /* 0x3f8000000b0c7423 */ /* 0x002fc8000000000d */
[----:B------:R-:W-:-:S04]  /*0940*/  FFMA R14, R11, R12, R11 ;  /* 0x0000000c0b0e7223 */ /* 0x000fc8000000000b */
[----:B------:R-:W-:-:S04]  /*0950*/  FFMA R11, R0, R14, RZ ;  /* 0x0000000e000b7223 */ /* 0x000fc800000000ff */
[----:B------:R-:W-:-:S04]  /*0960*/  FFMA R12, R13, R11, R0 ;  /* 0x0000000b0d0c7223 */ /* 0x000fc80000000000 */
[----:B------:R-:W-:-:S04]  /*0970*/  FFMA R11, R14, R12, R11 ;  /* 0x0000000c0e0b7223 */ /* 0x000fc8000000000b */
[----:B------:R-:W-:-:S04]  /*0980*/  FFMA R12, R13, R11, R0 ;  /* 0x0000000b0d0c7223 */ /* 0x000fc80000000000 */
[----:B------:R-:W-:-:S05]  /*0990*/  FFMA R0, R14, R12, R11 ;  /* 0x0000000c0e007223 */ /* 0x000fca000000000b */
[----:B------:R-:W-:-:S04]  /*09a0*/  SHF.R.U32.HI R8, RZ, 0x17, R0 ;  /* 0x00000017ff087819 */ /* 0x000fc80000011600 */
[----:B------:R-:W-:-:S05]  /*09b0*/  LOP3.LUT R8, R8, 0xff, RZ, 0xc0, !PT ;  /* 0x000000ff08087812 */ /* 0x000fca00078ec0ff */
[----:B------:R-:W-:-:S04]  /*09c0*/  IMAD.IADD R13, R8, 0x1, R7 ;  /* 0x00000001080d7824 */ /* 0x000fc800078e0207 */
[----:B------:R-:W-:-:S05]  /*09d0*/  VIADD R8, R13, 0xffffffff ;  /* 0xffffffff0d087836 */ /* 0x000fca0000000000 */
[----:B------:R-:W-:-:S13]  /*09e0*/  ISETP.GE.U32.AND P0, PT, R8, 0xfe, PT ;  /* 0x000000fe0800780c */ /* 0x000fda0003f06070 */
[----:B------:R-:W-:Y:S05]  /*09f0*/  @!P0 BRA `(.L_x_18) ;  /* 0x0000000000808947 */ /* 0x000fea0003800000 */
[----:B------:R-:W-:-:S13]  /*0a00*/  ISETP.GT.AND P0, PT, R13, 0xfe, PT ;  /* 0x000000fe0d00780c */ /* 0x000fda0003f04270 */
[----:B------:R-:W-:Y:S05]  /*0a10*/  @P0 BRA `(.L_x_19) ;  /* 0x00000000006c0947 */ /* 0x000fea0003800000 */
[----:B------:R-:W-:-:S13]  /*0a20*/  ISETP.GE.AND P0, PT, R13, 0x1, PT ;  /* 0x000000010d00780c */ /* 0x000fda0003f06270 */
[----:B------:R-:W-:Y:S05]  /*0a30*/  @P0 BRA `(.L_x_20) ;  /* 0x0000000000740947 */ /* 0x000fea0003800000 */
[----:B------:R-:W-:Y:S02]  /*0a40*/  ISETP.GE.AND P0, PT, R13, -0x18, PT ;  /* 0xffffffe80d00780c */ /* 0x000fe40003f06270 */
[----:B------:R-:W-:-:S11]  /*0a50*/  LOP3.LUT R0, R0, 0x80000000, RZ, 0xc0, !PT ;  /* 0x8000000000007812 */ /* 0x000fd600078ec0ff */
[----:B------:R-:W-:Y:S05]  /*0a60*/  @!P0 BRA `(.L_x_20) ;  /* 0x0000000000688947 */ /* 0x000fea0003800000 */
[CCC-:B------:R-:W-:Y:S01]  /*0a70*/  FFMA.RZ R7, R14.reuse, R12.reuse, R11.reuse ;  /* 0x0000000c0e077223 */ /* 0x1c0fe2000000c00b */
[C---:B------:R-:W-:Y:S02]  /*0a80*/  VIADD R10, R13.reuse, 0x20 ;  /* 0x000000200d0a7836 */ /* 0x040fe40000000000 */
[CCC-:B------:R-:W-:Y:S01]  /*0a90*/  FFMA.RM R8, R14.reuse, R12.reuse, R11.reuse ;  /* 0x0000000c0e087223 */ /* 0x1c0fe2000000400b */
[----:B------:R-:W-:Y:S02]  /*0aa0*/  ISETP.NE.AND P2, PT, R13, RZ, PT ;  /* 0x000000ff0d00720c */ /* 0x000fe40003f45270 */
[----:B------:R-:W-:Y:S01]  /*0ab0*/  LOP3.LUT R9, R7, 0x7fffff, RZ, 0xc0, !PT ;  /* 0x007fffff07097812 */ /* 0x000fe200078ec0ff */
[----:B------:R-:W-:Y:S01]  /*0ac0*/  FFMA.RP R7, R14, R12, R11 ;  /* 0x0000000c0e077223 */ /* 0x000fe2000000800b */
[----:B------:R-:W-:Y:S01]  /*0ad0*/  IMAD.MOV R11, RZ, RZ, -R13 ;  /* 0x000000ffff0b7224 */ /* 0x000fe200078e0a0d */
[----:B------:R-:W-:Y:S02]  /*0ae0*/  ISETP.NE.AND P1, PT, R13, RZ, PT ;  /* 0x000000ff0d00720c */ /* 0x000fe40003f25270 */
[----:B------:R-:W-:-:S02]  /*0af0*/  LOP3.LUT R9, R9, 0x800000, RZ, 0xfc, !PT ;  /* 0x0080000009097812 */ /* 0x000fc400078efcff */
[----:B------:R-:W-:Y:S02]  /*0b00*/  FSETP.NEU.FTZ.AND P0, PT, R7, R8, PT ;  /* 0x000000080700720b */ /* 0x000fe40003f1d000 */
[----:B------:R-:W-:Y:S02]  /*0b10*/  SHF.L.U32 R10, R9, R10, RZ ;  /* 0x0000000a090a7219 */ /* 0x000fe400000006ff */
[----:B------:R-:W-:Y:S02]  /*0b20*/  SEL R8, R11, RZ, P2 ;  /* 0x000000ff0b087207 */ /* 0x000fe40001000000 */
[----:B------:R-:W-:Y:S02]  /*0b30*/  ISETP.NE.AND P1, PT, R10, RZ, P1 ;  /* 0x000000ff0a00720c */ /* 0x000fe40000f25270 */
[----:B------:R-:W-:Y:S02]  /*0b40*/  SHF.R.U32.HI R8, RZ, R8, R9 ;  /* 0x00000008ff087219 */ /* 0x000fe40000011609 */
[----:B------:R-:W-:-:S02]  /*0b50*/  PLOP3.LUT P0, PT, P0, P1, PT, 0xf8, 0x8f ;  /* 0x00000000008f781c */ /* 0x000fc40000703f70 */
[----:B------:R-:W-:Y:S02]  /*0b60*/  SHF.R.U32.HI R10, RZ, 0x1, R8 ;  /* 0x00000001ff0a7819 */ /* 0x000fe40000011608 */
[----:B------:R-:W-:-:S04]  /*0b70*/  SEL R7, RZ, 0x1, !P0 ;  /* 0x00000001ff077807 */ /* 0x000fc80004000000 */
[----:B------:R-:W-:-:S04]  /*0b80*/  LOP3.LUT R7, R7, 0x1, R10, 0xf8, !PT ;  /* 0x0000000107077812 */ /* 0x000fc800078ef80a */
[----:B------:R-:W-:-:S05]  /*0b90*/  LOP3.LUT R7, R7, R8, RZ, 0xc0, !PT ;  /* 0x0000000807077212 */ /* 0x000fca00078ec0ff */
[----:B------:R-:W-:-:S05]  /*0ba0*/  IMAD.IADD R7, R10, 0x1, R7 ;  /* 0x000000010a077824 */ /* 0x000fca00078e0207 */
[----:B------:R-:W-:Y:S01]  /*0bb0*/  LOP3.LUT R0, R7, R0, RZ, 0xfc, !PT ;  /* 0x0000000007007212 */ /* 0x000fe200078efcff */
[----:B------:R-:W-:Y:S06]  /*0bc0*/  BRA `(.L_x_20) ;  /* 0x0000000000107947 */ /* 0x000fec0003800000 */
.L_x_19:
[----:B------:R-:W-:-:S04]  /*0bd0*/  LOP3.LUT R0, R0, 0x80000000, RZ, 0xc0, !PT ;  /* 0x8000000000007812 */ /* 0x000fc800078ec0ff */
[----:B------:R-:W-:Y:S01]  /*0be0*/  LOP3.LUT R0, R0, 0x7f800000, RZ, 0xfc, !PT ;  /* 0x7f80000000007812 */ /* 0x000fe200078efcff */
[----:B------:R-:W-:Y:S06]  /*0bf0*/  BRA `(.L_x_20) ;  /* 0x0000000000047947 */ /* 0x000fec0003800000 */
.L_x_18:
[----:B------:R-:W-:-:S07]  /*0c00*/  IMAD R0, R7, 0x800000, R0 ;  /* 0x0080000007007824 */ /* 0x000fce00078e0200 */
.L_x_20:
[----:B------:R-:W-:Y:S05]  /*0c10*/  BSYNC.RECONVERGENT B3 ;  /* 0x0000000000037941 */ /* 0x000fea0003800200 */
.L_x_17:
[----:B------:R-:W-:Y:S05]  /*0c20*/  BRA `(.L_x_21) ;  /* 0x0000000000207947 */ /* 0x000fea0003800000 */
.L_x_16:
[----:B------:R-:W-:-:S04]  /*0c30*/  LOP3.LUT R0, R9, 0x80000000, R0, 0x48, !PT ;  /* 0x8000000009007812 */ /* 0x000fc800078e4800 */
[----:B------:R-:W-:Y:S01]  /*0c40*/  LOP3.LUT R0, R0, 0x7f800000, RZ, 0xfc, !PT ;  /* 0x7f80000000007812 */ /* 0x000fe200078efcff */
[----:B------:R-:W-:Y:S06]  /*0c50*/  BRA `(.L_x_21) ;  /* 0x0000000000147947 */ /* 0x000fec0003800000 */
.L_x_15:
[----:B------:R-:W-:Y:S01]  /*0c60*/  LOP3.LUT R0, R9, 0x80000000, R0, 0x48, !PT ;  /* 0x8000000009007812 */ /* 0x000fe200078e4800 */
[----:B------:R-:W-:Y:S06]  /*0c70*/  BRA `(.L_x_21) ;  /* 0x00000000000c7947 */ /* 0x000fec0003800000 */
.L_x_14:
[----:B------:R-:W0:Y:S01]  /*0c80*/  MUFU.RSQ R0, -QNAN ;  /* 0xffc0000000007908 */ /* 0x000e220000001400 */
[----:B------:R-:W-:Y:S05]  /*0c90*/  BRA `(.L_x_21) ;  /* 0x0000000000047947 */ /* 0x000fea0003800000 */
.L_x_13:
[----:B------:R-:W-:-:S07]  /*0ca0*/  FADD.FTZ R0, R0, R3 ;  /* 0x0000000300007221 */ /* 0x000fce0000010000 */
.L_x_21:
[----:B------:R-:W-:Y:S05]  /*0cb0*/  BSYNC.RECONVERGENT B2 ;  /* 0x0000000000027941 */ /* 0x000fea0003800200 */
.L_x_11:
[----:B------:R-:W-:-:S04]  /*0cc0*/  IMAD.MOV.U32 R7, RZ, RZ, 0x0 ;  /* 0x00000000ff077424 */ /* 0x000fc800078e00ff */
[----:B0-----:R-:W-:Y:S05]  /*0cd0*/  RET.REL.NODEC R6 `(_ZN3cub18CUB_300001_SM_10006detail8for_each13static_kernelINS2_12policy_hub_t12policy_500_tElNS2_12op_wrapper_tIl22normalize_iFFT_functorN6thrust24THRUST_300001_SM_1000_NS6detail15normal_iteratorINS9_10device_ptrIfEEEEEEEEvT0_T1_) ;  /* 0xfffffff006c87950 */ /* 0x001fea0003c3ffff */
.L_x_22:
[----:B------:R-:W-:-:S00]  /*0ce0*/  BRA `(.L_x_22) ;  /* 0xfffffffc00fc7947 */ /* 0x000fc0000383ffff */
[----:B------:R-:W-:-:S00]  /*0cf0*/  NOP ;  /* 0x0000000000007918 */ /* 0x000fc00000000000 */
        /* <DEDUP_REMOVED lines=8> */
.L_x_28:


//--------------------- .text._ZN3cub18CUB_300001_SM_10006detail8for_each13static_kernelINS2_12policy_hub_t12policy_500_tEmN6thrust24THRUST_300001_SM_1000_NS8cuda_cub20__uninitialized_fill7functorINS7_10device_ptrI6float2EESC_EEEEvT0_T1_ --------------------------
	.section	.text._ZN3cub18CUB_300001_SM_10006detail8for_each13static_kernelINS2_12policy_hub_t12policy_500_tEmN6thrust24THRUST_300001_SM_1000_NS8cuda_cub20__uninitialized_fill7functorINS7_10device_ptrI6float2EESC_EEEEvT0_T1_,"ax",@progbits
	.align	128
        .global         _ZN3cub18CUB_300001_SM_10006detail8for_each13static_kernelINS2_12policy_hub_t12policy_500_tEmN6thrust24THRUST_300001_SM_1000_NS8cuda_cub20__uninitialized_fill7functorINS7_10device_ptrI6float2EESC_EEEEvT0_T1_
        .type           _ZN3cub18CUB_300001_SM_10006detail8for_each13static_kernelINS2_12policy_hub_t12policy_500_tEmN6thrust24THRUST_300001_SM_1000_NS8cuda_cub20__uninitialized_fill7functorINS7_10device_ptrI6float2EESC_EEEEvT0_T1_,@function
        .size           _ZN3cub18CUB_300001_SM_10006detail8for_each13static_kernelINS2_12policy_hub_t12policy_500_tEmN6thrust24THRUST_300001_SM_1000_NS8cuda_cub20__uninitialized_fill7functorINS7_10device_ptrI6float2EESC_EEEEvT0_T1_,(.L_x_30 - _ZN3cub18CUB_300001_SM_10006detail8for_each13static_kernelINS2_12policy_hub_t12policy_500_tEmN6thrust24THRUST_300001_SM_1000_NS8cuda_cub20__uninitialized_fill7functorINS7_10device_ptrI6float2EESC_EEEEvT0_T1_)
        .other          _ZN3cub18CUB_300001_SM_10006detail8for_each13static_kernelINS2_12policy_hub_t12policy_500_tEmN6thrust24THRUST_300001_SM_1000_NS8cuda_cub20__uninitialized_fill7functorINS7_10device_ptrI6float2EESC_EEEEvT0_T1_,@"STO_CUDA_ENTRY STV_DEFAULT"
_ZN3cub18CUB_300001_SM_10006detail8for_each13static_kernelINS2_12policy_hub_t12policy_500_tEmN6thrust24THRUST_300001_SM_1000_NS8cuda_cub20__uninitialized_fill7functorINS7_10device_ptrI6float2EESC_EEEEvT0_T1_:
.text._ZN3cub18CUB_300001_SM_10006detail8for_each13static_kernelINS2_12policy_hub_t12policy_500_tEmN6thrust24THRUST_300001_SM_1000_NS8cuda_cub20__uninitialized_fill7functorINS7_10device_ptrI6float2EESC_EEEEvT0_T1_:
        /* <DEDUP_REMOVED lines=8> */
[----:B------:R-:W-:-:S09]  /*0080*/  UISETP.GE.U32.AND.EX UP0, UPT, UR7, URZ, UPT, UP0 ;  /* 0x000000ff0700728c */ /* 0x000fd2000bf06100 */
[----:B--2---:R-:W-:Y:S05]  /*0090*/  BRA.U !UP0, `(.L_x_23) ;  /* 0x0000000108287547 */ /* 0x004fea000b800000 */
[----:B------:R-:W0:Y:S01]  /*00a0*/  S2R R0, SR_TID.X ;  /* 0x0000000000007919 */ /* 0x000e220000002100 */
[----:B------:R-:W1:Y:S01]  /*00b0*/  LDCU.64 UR6, c[0x0][0x388] ;  /* 0x00007100ff0677ac */ /* 0x000e620008000a00 */
[----:B------:R-:W2:Y:S01]  /*00c0*/  LDC.64 R4, c[0x0][0x390] ;  /* 0x0000e400ff047b82 */ /* 0x000ea20000000a00 */
[----:B0-----:R-:W-:-:S05]  /*00d0*/  IADD3 R0, P0, PT, R0, UR4, RZ ;  /* 0x0000000400007c10 */ /* 0x001fca000ff1e0ff */
[----:B------:R-:W-:Y:S01]  /*00e0*/  IMAD.X R3, RZ, RZ, UR5, P0 ;  /* 0x00000005ff037e24 */ /* 0x000fe200080e06ff */
[----:B-1----:R-:W-:-:S04]  /*00f0*/  LEA R2, P0, R0, UR6, 0x3 ;  /* 0x0000000600027c11 */ /* 0x002fc8000f8018ff */
[----:B------:R-:W-:-:S05]  /*0100*/  LEA.HI.X R3, R0, UR7, R3, 0x3, P0 ;  /* 0x0000000700037c11 */ /* 0x000fca00080f1c03 */
[----:B--2---:R-:W-:Y:S04]  /*0110*/  STG.E.64 desc[UR8][R2.64], R4 ;  /* 0x0000000402007986 */ /* 0x004fe8000c101b08 */
[----:B------:R-:W-:Y:S01]  /*0120*/  STG.E.64 desc[UR8][R2.64+0x800], R4 ;  /* 0x0008000402007986 */ /* 0x000fe2000c101b08 */
[----:B------:R-:W-:Y:S05]  /*0130*/  EXIT ;  /* 0x000000000000794d */ /* 0x000fea0003800000 */
.L_x_23:
[----:B------:R-:W0:Y:S01]  /*0140*/  S2R R0, SR_TID.X ;  /* 0x0000000000007919 */ /* 0x000e220000002100 */
[----:B------:R-:W-:Y:S01]  /*0150*/  IMAD.U32 R2, RZ, RZ, UR7 ;  /* 0x00000007ff027e24 */ /* 0x000fe2000f8e00ff */
[----:B------:R-:W1:Y:S01]  /*0160*/  LDCU.64 UR10, c[0x0][0x388] ;  /* 0x00007100ff0a77ac */ /* 0x000e620008000a00 */
[----:B------:R-:W-:Y:S01]  /*0170*/  IMAD.U32 R6, RZ, RZ, UR7 ;  /* 0x00000007ff067e24 */ /* 0x000fe2000f8e00ff */
[----:B0-----:R-:W-:-:S04]  /*0180*/  ISETP.LT.U32.AND P0, PT, R0, UR6, PT ;  /* 0x0000000600007c0c */ /* 0x001fc8000bf01070 */
[----:B------:R-:W-:Y:S01]  /*0190*/  ISETP.GT.U32.AND.EX P0, PT, R2, RZ, PT, P0 ;  /* 0x000000ff0200720c */ /* 0x000fe20003f04100 */
[C---:B------:R-:W-:Y:S01]  /*01a0*/  VIADD R2, R0.reuse, 0x100 ;  /* 0x0000010000027836 */ /* 0x040fe20000000000 */
[----:B------:R-:W-:-:S04]  /*01b0*/  IADD3 R0, P2, PT, R0, UR4, RZ ;  /* 0x0000000400007c10 */ /* 0x000fc8000ff5e0ff */
[----:B------:R-:W-:Y:S01]  /*01c0*/  ISETP.LT.U32.AND P1, PT, R2, UR6, PT ;  /* 0x0000000602007c0c */ /* 0x000fe2000bf21070 */
[----:B------:R-:W-:Y:S01]  /*01d0*/  IMAD.X R3, RZ, RZ, UR5, P2 ;  /* 0x00000005ff037e24 */ /* 0x000fe200090e06ff */
[----:B-1----:R-:W-:Y:S02]  /*01e0*/  LEA R2, P2, R0, UR10, 0x3 ;  /* 0x0000000a00027c11 */ /* 0x002fe4000f8418ff */
[----:B------:R-:W-:Y:S02]  /*01f0*/  ISETP.GT.U32.AND.EX P1, PT, R6, RZ, PT, P1 ;  /* 0x000000ff0600720c */ /* 0x000fe40003f24110 */
[----:B------:R-:W-:Y:S01]  /*0200*/  LEA.HI.X R3, R0, UR11, R3, 0x3, P2 ;  /* 0x0000000b00037c11 */ /* 0x000fe200090f1c03 */
[----:B------:R-:W0:Y:S04]  /*0210*/  @P0 LDC.64 R4, c[0x0][0x390] ;  /* 0x0000e400ff040b82 */ /* 0x000e280000000a00 */
[----:B0-----:R0:W-:Y:S06]  /*0220*/  @P0 STG.E.64 desc[UR8][R2.64], R4 ;  /* 0x0000000402000986 */ /* 0x0011ec000c101b08 */
[----:B------:R-:W-:Y:S05]  /*0230*/  @!P1 EXIT ;  /* 0x000000000000994d */ /* 0x000fea0003800000 */
[----:B0-----:R-:W0:Y:S02]  /*0240*/  LDC.64 R4, c[0x0][0x390] ;  /* 0x0000e400ff047b82 */ /* 0x001e240000000a00 */
[----:B0-----:R-:W-:Y:S01]  /*0250*/  STG.E.64 desc[UR8][R2.64+0x800], R4 ;  /* 0x0008000402007986 */ /* 0x001fe2000c101b08 */
[----:B------:R-:W-:Y:S05]  /*0260*/  EXIT ;  /* 0x000000000000794d */ /* 0x000fea0003800000 */
.L_x_24:
        /* <DEDUP_REMOVED lines=9> */
.L_x_30:


//--------------------- .text._ZN3cub18CUB_300001_SM_10006detail8for_each13static_kernelINS2_12policy_hub_t12policy_500_tEmN6thrust24THRUST_300001_SM_1000_NS8cuda_cub20__uninitialized_fill7functorINS7_10device_ptrIfEEfEEEEvT0_T1_ --------------------------
	.section	.text._ZN3cub18CUB_300001_SM_10006detail8for_each13static_kernelINS2_12policy_hub_t12policy_500_tEmN6thrust24THRUST_300001_SM_1000_NS8cuda_cub20__uninitialized_fill7functorINS7_10device_ptrIfEEfEEEEvT0_T1_,"ax",@progbits
	.align	128
        .global         _ZN3cub18CUB_300001_SM_10006detail8for_each13static_kernelINS2_12policy_hub_t12policy_500_tEmN6thrust24THRUST_300001_SM_1000_NS8cuda_cub20__uninitialized_fill7functorINS7_10device_ptrIfEEfEEEEvT0_T1_
        .type           _ZN3cub18CUB_300001_SM_10006detail8for_each13static_kernelINS2_12policy_hub_t12policy_500_tEmN6thrust24THRUST_300001_SM_1000_NS8cuda_cub20__uninitialized_fill7functorINS7_10device_ptrIfEEfEEEEvT0_T1_,@function
        .size           _ZN3cub18CUB_300001_SM_10006detail8for_each13static_kernelINS2_12policy_hub_t12policy_500_tEmN6thrust24THRUST_300001_SM_1000_NS8cuda_cub20__uninitialized_fill7functorINS7_10device_ptrIfEEfEEEEvT0_T1_,(.L_x_31 - _ZN3cub18CUB_300001_SM_10006detail8for_each13static_kernelINS2_12policy_hub_t12policy_500_tEmN6thrust24THRUST_300001_SM_1000_NS8cuda_cub20__uninitialized_fill7functorINS7_10device_ptrIfEEfEEEEvT0_T1_)
        .other          _ZN3cub18CUB_300001_SM_10006detail8for_each13static_kernelINS2_12policy_hub_t12policy_500_tEmN6thrust24THRUST_300001_SM_1000_NS8cuda_cub20__uninitialized_fill7functorINS7_10device_ptrIfEEfEEEEvT0_T1_,@"STO_CUDA_ENTRY STV_DEFAULT"
_ZN3cub18CUB_300001_SM_10006detail8for_each13static_kernelINS2_12policy_hub_t12policy_500_tEmN6thrust24THRUST_300001_SM_1000_NS8cuda_cub20__uninitialized_fill7functorINS7_10device_ptrIfEEfEEEEvT0_T1_:
.text._ZN3cub18CUB_300001_SM_10006detail8for_each13static_kernelINS2_12policy_hub_t12policy_500_tEmN6thrust24THRUST_300001_SM_1000_NS8cuda_cub20__uninitialized_fill7functorINS7_10device_ptrIfEEfEEEEvT0_T1_:
        /* <DEDUP_REMOVED lines=12> */
[----:B------:R-:W2:Y:S01]  /*00c0*/  LDC R5, c[0x0][0x390] ;  /* 0x0000e400ff057b82 */ /* 0x000ea20000000800 */
[----:B0-----:R-:W-:-:S05]  /*00d0*/  IADD3 R0, P0, PT, R0, UR4, RZ ;  /* 0x0000000400007c10 */ /* 0x001fca000ff1e0ff */
[----:B------:R-:W-:Y:S01]  /*00e0*/  IMAD.X R3, RZ, RZ, UR5, P0 ;  /* 0x00000005ff037e24 */ /* 0x000fe200080e06ff */
[----:B-1----:R-:W-:-:S04]  /*00f0*/  LEA R2, P0, R0, UR6, 0x2 ;  /* 0x0000000600027c11 */ /* 0x002fc8000f8010ff */
[----:B------:R-:W-:-:S05]  /*0100*/  LEA.HI.X R3, R0, UR7, R3, 0x2, P0 ;  /* 0x0000000700037c11 */ /* 0x000fca00080f1403 */
[----:B--2---:R-:W-:Y:S04]  /*0110*/  STG.E desc[UR8][R2.64], R5 ;  /* 0x0000000502007986 */ /* 0x004fe8000c101908 */
[----:B------:R-:W-:Y:S01]  /*0120*/  STG.E desc[UR8][R2.64+0x400], R5 ;  /* 0x0004000502007986 */ /* 0x000fe2000c101908 */
[----:B------:R-:W-:Y:S05]  /*0130*/  EXIT ;  /* 0x000000000000794d */ /* 0x000fea0003800000 */
.L_x_25:
        /* <DEDUP_REMOVED lines=13> */
[----:B------:R-:W0:Y:S04]  /*0210*/  @P0 LDC R5, c[0x0][0x390] ;  /* 0x0000e400ff050b82 */ /* 0x000e280000000800 */
[----:B0-----:R0:W-:Y:S06]  /*0220*/  @P0 STG.E desc[UR8][R2.64], R5 ;  /* 0x0000000502000986 */ /* 0x0011ec000c101908 */
[----:B------:R-:W-:Y:S05]  /*0230*/  @!P1 EXIT ;  /* 0x000000000000994d */ /* 0x000fea0003800000 */
[----:B0-----:R-:W0:Y:S02]  /*0240*/  LDC R5, c[0x0][0x390] ;  /* 0x0000e400ff057b82 */ /* 0x001e240000000800 */
[----:B0-----:R-:W-:Y:S01]  /*0250*/  STG.E desc[UR8][R2.64+0x400], R5 ;  /* 0x0004000502007986 */ /* 0x001fe2000c101908 */
[----:B------:R-:W-:Y:S05]  /*0260*/  EXIT ;  /* 0x000000000000794d */ /* 0x000fea0003800000 */
.L_x_26:
        /* <DEDUP_REMOVED lines=9> */
.L_x_31:


//--------------------- .text._ZN3cub18CUB_300001_SM_10006detail11EmptyKernelIvEEvv --------------------------
	.section	.text._ZN3cub18CUB_300001_SM_10006detail11EmptyKernelIvEEvv,"ax",@progbits
	.align	128
        .global         _ZN3cub18CUB_300001_SM_10006detail11EmptyKernelIvEEvv
        .type           _ZN3cub18CUB_300001_SM_10006detail11EmptyKernelIvEEvv,@function
        .size           _ZN3cub18CUB_300001_SM_10006detail11EmptyKernelIvEEvv,(.L_x_32 - _ZN3cub18CUB_300001_SM_10006detail11EmptyKernelIvEEvv)
        .other          _ZN3cub18CUB_300001_SM_10006detail11EmptyKernelIvEEvv,@"STO_CUDA_ENTRY STV_DEFAULT"
_ZN3cub18CUB_300001_SM_10006detail11EmptyKernelIvEEvv:
.text._ZN3cub18CUB_300001_SM_10006detail11EmptyKernelIvEEvv:
[----:B------:R-:W-:Y:S01]  /*0000*/  LDC R1, c[0x0][0x37c] ;  /* 0x0000df00ff017b82 */ /* 0x000fe20000000800 */
[----:B------:R-:W-:Y:S05]  /*0010*/  EXIT ;  /* 0x000000000000794d */ /* 0x000fea0003800000 */
.L_x_27:
        /* <DEDUP_REMOVED lines=14> */
.L_x_32:


//--------------------- .nv.shared.reserved.0     --------------------------
	.section	.nv.shared.reserved.0,"aw",@nobits
	.weak		__nv_reservedSMEM_offset_0_alias
	.size		__nv_reservedSMEM_offset_0_alias, 0, 64
	.other		__nv_reservedSMEM_offset_0_alias,@"STO_CUDA_RESERVED_SHARED STV_DEFAULT"
__nv_reservedSMEM_offset_0_alias:
	.zero		0
	.zero		64


//--------------------- .nv.global                --------------------------
	.section	.nv.global,"aw",@nobits
.nv.global:
	.type		_ZN30_INTERNAL_500a125c_4_k_cu_main6thrust24THRUST_300001_SM_1000_NS3seqE,@object
	.size		_ZN30_INTERNAL_500a125c_4_k_cu_main6thrust24THRUST_300001_SM_1000_NS3seqE,(_ZN30_INTERNAL_500a125c_4_k_cu_main4cuda3std3__48in_placeE - _ZN30_INTERNAL_500a125c_4_k_cu_main6thrust24THRUST_300001_SM_1000_NS3seqE)
_ZN30_INTERNAL_500a125c_4_k_cu_main6thrust24THRUST_300001_SM_1000_NS3seqE:
	.zero		1
	.type		_ZN30_INTERNAL_500a125c_4_k_cu_main4cuda3std3__48in_placeE,@object
	.size		_ZN30_INTERNAL_500a125c_4_k_cu_main4cuda3std3__48in_placeE,(_ZN30_INTERNAL_500a125c_4_k_cu_main4cuda3std6ranges3__45__cpo4sizeE - _ZN30_INTERNAL_500a125c_4_k_cu_main4cuda3std3__48in_placeE)
_ZN30_INTERNAL_500a125c_4_k_cu_main4cuda3std3__48in_placeE:
	.zero		1
	.type		_ZN30_INTERNAL_500a125c_4_k_cu_main4cuda3std6ranges3__45__cpo4sizeE,@object
	.size		_ZN30_INTERNAL_500a125c_4_k_cu_main4cuda3std6ranges3__45__cpo4sizeE,(_ZN30_INTERNAL_500a125c_4_k_cu_main6thrust24THRUST_300001_SM_1000_NS12placeholders2_3E - _ZN30_INTERNAL_500a125c_4_k_cu_main4cuda3std6ranges3__45__cpo4sizeE)
_ZN30_INTERNAL_500a125c_4_k_cu_main4cuda3std6ranges3__45__cpo4sizeE:
	.zero		1
	.type		_ZN30_INTERNAL_500a125c_4_k_cu_main6thrust24THRUST_300001_SM_1000_NS12placeholders2_3E,@object
	.size		_ZN30_INTERNAL_500a125c_4_k_cu_main6thrust24THRUST_300001_SM_1000_NS12placeholders2_3E,(_ZN30_INTERNAL_500a125c_4_k_cu_main4cuda3std3__45__cpo6cbeginE - _ZN30_INTERNAL_500a125c_4_k_cu_main6thrust24THRUST_300001_SM_1000_NS12placeholders2_3E)
_ZN30_INTERNAL_500a125c_4_k_cu_main6thrust24THRUST_300001_SM_1000_NS12placeholders2_3E:
	.zero		1
	.type		_ZN30_INTERNAL_500a125c_4_k_cu_main4cuda3std3__45__cpo6cbeginE,@object
	.size		_ZN30_INTERNAL_500a125c_4_k_cu_main4cuda3std3__45__cpo6cbeginE,(_ZN30_INTERNAL_500a125c_4_k_cu_main4cuda3std6ranges3__45__cpo6cbeginE - _ZN30_INTERNAL_500a125c_4_k_cu_main4cuda3std3__45__cpo6cbeginE)
_ZN30_INTERNAL_500a125c_4_k_cu_main4cuda3std3__45__cpo6cbeginE:
	.zero		1
	.type		_ZN30_INTERNAL_500a125c_4_k_cu_main4cuda3std6ranges3__45__cpo6cbeginE,@object
	.size		_ZN30_INTERNAL_500a125c_4_k_cu_main4cuda3std6ranges3__45__cpo6cbeginE,(_ZN30_INTERNAL_500a125c_4_k_cu_main6thrust24THRUST_300001_SM_1000_NS12placeholders2_7E - _ZN30_INTERNAL_500a125c_4_k_cu_main4cuda3std6ranges3__45__cpo6cbeginE)
_ZN30_INTERNAL_500a125c_4_k_cu_main4cuda3std6ranges3__45__cpo6cbeginE:
	.zero		1
	.type		_ZN30_INTERNAL_500a125c_4_k_cu_main6thrust24THRUST_300001_SM_1000_NS12placeholders2_7E,@object
	.size		_ZN30_INTERNAL_500a125c_4_k_cu_main6thrust24THRUST_300001_SM_1000_NS12placeholders2_7E,(_ZN30_INTERNAL_500a125c_4_k_cu_main4cuda3std3__45__cpo7crbeginE - _ZN30_INTERNAL_500a125c_4_k_cu_main6thrust24THRUST_300001_SM_1000_NS12placeholders2_7E)
_ZN30_INTERNAL_500a125c_4_k_cu_main6thrust24THRUST_300001_SM_1000_NS12placeholders2_7E:
	.zero		1
	.type		_ZN30_INTERNAL_500a125c_4_k_cu_main4cuda3std3__45__cpo7crbeginE,@object
	.size		_ZN30_INTERNAL_500a125c_4_k_cu_main4cuda3std3__45__cpo7crbeginE,(_ZN30_INTERNAL_500a125c_4_k_cu_main4cuda3std6ranges3__45__cpo4nextE - _ZN30_INTERNAL_500a125c_4_k_cu_main4cuda3std3__45__cpo7crbeginE)
_ZN30_INTERNAL_500a125c_4_k_cu_main4cuda3std3__45__cpo7crbeginE:
	.zero		1
	.type		_ZN30_INTERNAL_500a125c_4_k_cu_main4cuda3std6ranges3__45__cpo4nextE,@object
	.size		_ZN30_INTERNAL_500a125c_4_k_cu_main4cuda3std6ranges3__45__cpo4nextE,(_ZN30_INTERNAL_500a125c_4_k_cu_main4cuda3std6ranges3__45__cpo4swapE - _ZN30_INTERNAL_500a125c_4_k_cu_main4cuda3std6ranges3__45__cpo4nextE)
_ZN30_INTERNAL_500a125c_4_k_cu_main4cuda3std6ranges3__45__cpo4nextE:
	.zero		1
	.type		_ZN30_INTERNAL_500a125c_4_k_cu_main4cuda3std6ranges3__45__cpo4swapE,@object
	.size		_ZN30_INTERNAL_500a125c_4_k_cu_main4cuda3std6ranges3__45__cpo4swapE,(_ZN30_INTERNAL_500a125c_4_k_cu_main6thrust24THRUST_300001_SM_1000_NS8cuda_cub10par_nosyncE - _ZN30_INTERNAL_500a125c_4_k_cu_main4cuda3std6ranges3__45__cpo4swapE)
_ZN30_INTERNAL_500a125c_4_k_cu_main4cuda3std6ranges3__45__cpo4swapE:
	.zero		1
	.type		_ZN30_INTERNAL_500a125c_4_k_cu_main6thrust24THRUST_300001_SM_1000_NS8cuda_cub10par_nosyncE,@object
	.size		_ZN30_INTERNAL_500a125c_4_k_cu_main6thrust24THRUST_300001_SM_1000_NS8cuda_cub10par_nosyncE,(_ZN30_INTERNAL_500a125c_4_k_cu_main6thrust24THRUST_300001_SM_1000_NS12placeholders2_9E - _ZN30_INTERNAL_500a125c_4_k_cu_main6thrust24THRUST_300001_SM_1000_NS8cuda_cub10par_nosyncE)
_ZN30_INTERNAL_500a125c_4_k_cu_main6thrust24THRUST_300001_SM_1000_NS8cuda_cub10par_nosyncE:
	.zero		1
	.type		_ZN30_INTERNAL_500a125c_4_k_cu_main6thrust24THRUST_300001_SM_1000_NS12placeholders2_9E,@object
	.size		_ZN30_INTERNAL_500a125c_4_k_cu_main6thrust24THRUST_300001_SM_1000_NS12placeholders2_9E,(_ZN30_INTERNAL_500a125c_4_k_cu_main4cuda3std3__432_GLOBAL__N__500a125c_4_k_cu_main6ignoreE - _ZN30_INTERNAL_500a125c_4_k_cu_main6thrust24THRUST_300001_SM_1000_NS12placeholders2_9E)
_ZN30_INTERNAL_500a125c_4_k_cu_main6thrust24THRUST_300001_SM_1000_NS12placeholders2_9E:
	.zero		1
	.type		_ZN30_INTERNAL_500a125c_4_k_cu_main4cuda3std3__432_GLOBAL__N__500a125c_4_k_cu_main6ignoreE,@object
	.size		_ZN30_INTERNAL_500a125c_4_k_cu_main4cuda3std3__432_GLOBAL__N__500a125c_4_k_cu_main6ignoreE,(_ZN30_INTERNAL_500a125c_4_k_cu_main4cuda3std6ranges3__45__cpo4dataE - _ZN30_INTERNAL_500a125c_4_k_cu_main4cuda3std3__432_GLOBAL__N__500a125c_4_k_cu_main6ignoreE)
_ZN30_INTERNAL_500a125c_4_k_cu_main4cuda3std3__432_GLOBAL__N__500a125c_4_k_cu_main6ignoreE:
	.zero		1
	.type		_ZN30_INTERNAL_500a125c_4_k_cu_main4cuda3std6ranges3__45__cpo4dataE,@object
	.size		_ZN30_INTERNAL_500a125c_4_k_cu_main4cuda3std6ranges3__45__cpo4dataE,(_ZN30_INTERNAL_500a125c_4_k_cu_main6thrust24THRUST_300001_SM_1000_NS12placeholders2_1E - _ZN30_INTERNAL_500a125c_4_k_cu_main4cuda3std6ranges3__45__cpo4dataE)
_ZN30_INTERNAL_500a125c_4_k_cu_main4cuda3std6ranges3__45__cpo4dataE:
	.zero		1
	.type		_ZN30_INTERNAL_500a125c_4_k_cu_main6thrust24THRUST_300001_SM_1000_NS12placeholders2_1E,@object
	.size		_ZN30_INTERNAL_500a125c_4_k_cu_main6thrust24THRUST_300001_SM_1000_NS12placeholders2_1E,(_ZN30_INTERNAL_500a125c_4_k_cu_main4cuda3std3__45__cpo5beginE - _ZN30_INTERNAL_500a125c_4_k_cu_main6thrust24THRUST_300001_SM_1000_NS12placeholders2_1E)
_ZN30_INTERNAL_500a125c_4_k_cu_main6thrust24THRUST_300001_SM_1000_NS12placeholders2_1E:
	.zero		1
	.type		_ZN30_INTERNAL_500a125c_4_k_cu_main4cuda3std3__45__cpo5beginE,@object
	.size		_ZN30_INTERNAL_500a125c_4_k_cu_main4cuda3std3__45__cpo5beginE,(_ZN30_INTERNAL_500a125c_4_k_cu_main4cuda3std6ranges3__45__cpo5beginE - _ZN30_INTERNAL_500a125c_4_k_cu_main4cuda3std3__45__cpo5beginE)
_ZN30_INTERNAL_500a125c_4_k_cu_main4cuda3std3__45__cpo5beginE:
	.zero		1
	.type		_ZN30_INTERNAL_500a125c_4_k_cu_main4cuda3std6ranges3__45__cpo5beginE,@object
	.size		_ZN30_INTERNAL_500a125c_4_k_cu_main4cuda3std6ranges3__45__cpo5beginE,(_ZN30_INTERNAL_500a125c_4_k_cu_main6thrust24THRUST_300001_SM_1000_NS12placeholders2_5E - _ZN30_INTERNAL_500a125c_4_k_cu_main4cuda3std6ranges3__45__cpo5beginE)
_ZN30_INTERNAL_500a125c_4_k_cu_main4cuda3std6ranges3__45__cpo5beginE:
	.zero		1
	.type		_ZN30_INTERNAL_500a125c_4_k_cu_main6thrust24THRUST_300001_SM_1000_NS12placeholders2_5E,@object
	.size		_ZN30_INTERNAL_500a125c_4_k_cu_main6thrust24THRUST_300001_SM_1000_NS12placeholders2_5E,(_ZN30_INTERNAL_500a125c_4_k_cu_main4cuda3std3__45__cpo6rbeginE - _ZN30_INTERNAL_500a125c_4_k_cu_main6thrust24THRUST_300001_SM_1000_NS12placeholders2_5E)
_ZN30_INTERNAL_500a125c_4_k_cu_main6thrust24THRUST_300001_SM_1000_NS12placeholders2_5E:
	.zero		1
	.type		_ZN30_INTERNAL_500a125c_4_k_cu_main4cuda3std3__45__cpo6rbeginE,@object
	.size		_ZN30_INTERNAL_500a125c_4_k_cu_main4cuda3std3__45__cpo6rbeginE,(_ZN30_INTERNAL_500a125c_4_k_cu_main4cuda3std6ranges3__45__cpo7advanceE - _ZN30_INTERNAL_500a125c_4_k_cu_main4cuda3std3__45__cpo6rbeginE)
_ZN30_INTERNAL_500a125c_4_k_cu_main4cuda3std3__45__cpo6rbeginE:
	.zero		1
	.type		_ZN30_INTERNAL_500a125c_4_k_cu_main4cuda3std6ranges3__45__cpo7advanceE,@object
	.size		_ZN30_INTERNAL_500a125c_4_k_cu_main4cuda3std6ranges3__45__cpo7advanceE,(_ZN30_INTERNAL_500a125c_4_k_cu_main4cuda3std3__47nulloptE - _ZN30_INTERNAL_500a125c_4_k_cu_main4cuda3std6ranges3__45__cpo7advanceE)
_ZN30_INTERNAL_500a125c_4_k_cu_main4cuda3std6ranges3__45__cpo7advanceE:
	.zero		1
	.type		_ZN30_INTERNAL_500a125c_4_k_cu_main4cuda3std3__47nulloptE,@object
	.size		_ZN30_INTERNAL_500a125c_4_k_cu_main4cuda3std3__47nulloptE,(_ZN30_INTERNAL_500a125c_4_k_cu_main4cuda3std6ranges3__45__cpo8distanceE - _ZN30_INTERNAL_500a125c_4_k_cu_main4cuda3std3__47nulloptE)
_ZN30_INTERNAL_500a125c_4_k_cu_main4cuda3std3__47nulloptE:
	.zero		1
	.type		_ZN30_INTERNAL_500a125c_4_k_cu_main4cuda3std6ranges3__45__cpo8distanceE,@object
	.size		_ZN30_INTERNAL_500a125c_4_k_cu_main4cuda3std6ranges3__45__cpo8distanceE,(_ZN30_INTERNAL_500a125c_4_k_cu_main6thrust24THRUST_300001_SM_1000_NS12placeholders3_10E - _ZN30_INTERNAL_500a125c_4_k_cu_main4cuda3std6ranges3__45__cpo8distanceE)
_ZN30_INTERNAL_500a125c_4_k_cu_main4cuda3std6ranges3__45__cpo8distanceE:
	.zero		1
	.type		_ZN30_INTERNAL_500a125c_4_k_cu_main6thrust24THRUST_300001_SM_1000_NS12placeholders3_10E,@object
	.size		_ZN30_INTERNAL_500a125c_4_k_cu_main6thrust24THRUST_300001_SM_1000_NS12placeholders3_10E,(_ZN30_INTERNAL_500a125c_4_k_cu_main4cuda3std3__419piecewise_constructE - _ZN30_INTERNAL_500a125c_4_k_cu_main6thrust24THRUST_300001_SM_1000_NS12placeholders3_10E)
_ZN30_INTERNAL_500a125c_4_k_cu_main6thrust24THRUST_300001_SM_1000_NS12placeholders3_10E:
	.zero		1
	.type		_ZN30_INTERNAL_500a125c_4_k_cu_main4cuda3std3__419piecewise_constructE,@object
	.size		_ZN30_INTERNAL_500a125c_4_k_cu_main4cuda3std3__419piecewise_constructE,(_ZN30_INTERNAL_500a125c_4_k_cu_main4cuda3std6ranges3__45__cpo5cdataE - _ZN30_INTERNAL_500a125c_4_k_cu_main4cuda3std3__419piecewise_constructE)
_ZN30_INTERNAL_500a125c_4_k_cu_main4cuda3std3__419piecewise_constructE:
	.zero		1
	.type		_ZN30_INTERNAL_500a125c_4_k_cu_main4cuda3std6ranges3__45__cpo5cdataE,@object
	.size		_ZN30_INTERNAL_500a125c_4_k_cu_main4cuda3std6ranges3__45__cpo5cdataE,(_ZN30_INTERNAL_500a125c_4_k_cu_main6thrust24THRUST_300001_SM_1000_NS12placeholders2_2E - _ZN30_INTERNAL_500a125c_4_k_cu_main4cuda3std6ranges3__45__cpo5cdataE)
_ZN30_INTERNAL_500a125c_4_k_cu_main4cuda3std6ranges3__45__cpo5cdataE:
	.zero		1
	.type		_ZN30_INTERNAL_500a125c_4_k_cu_main6thrust24THRUST_300001_SM_1000_NS12placeholders2_2E,@object
	.size		_ZN30_INTERNAL_500a125c_4_k_cu_main6thrust24THRUST_300001_SM_1000_NS12placeholders2_2E,(_ZN30_INTERNAL_500a125c_4_k_cu_main4cuda3std3__45__cpo3endE - _ZN30_INTERNAL_500a125c_4_k_cu_main6thrust24THRUST_300001_SM_1000_NS12placeholders2_2E)
_ZN30_INTERNAL_500a125c_4_k_cu_main6thrust24THRUST_300001_SM_1000_NS12placeholders2_2E:
	.zero		1
	.type		_ZN30_INTERNAL_500a125c_4_k_cu_main4cuda3std3__45__cpo3endE,@object
	.size		_ZN30_INTERNAL_500a125c_4_k_cu_main4cuda3std3__45__cpo3endE,(_ZN30_INTERNAL_500a125c_4_k_cu_main4cuda3std6ranges3__45__cpo3endE - _ZN30_INTERNAL_500a125c_4_k_cu_main4cuda3std3__45__cpo3endE)
_ZN30_INTERNAL_500a125c_4_k_cu_main4cuda3std3__45__cpo3endE:
	.zero		1
	.type		_ZN30_INTERNAL_500a125c_4_k_cu_main4cuda3std6ranges3__45__cpo3endE,@object
	.size		_ZN30_INTERNAL_500a125c_4_k_cu_main4cuda3std6ranges3__45__cpo3endE,(_ZN30_INTERNAL_500a125c_4_k_cu_main6thrust24THRUST_300001_SM_1000_NS12placeholders2_6E - _ZN30_INTERNAL_500a125c_4_k_cu_main4cuda3std6ranges3__45__cpo3endE)
_ZN30_INTERNAL_500a125c_4_k_cu_main4cuda3std6ranges3__45__cpo3endE:
	.zero		1
	.type		_ZN30_INTERNAL_500a125c_4_k_cu_main6thrust24THRUST_300001_SM_1000_NS12placeholders2_6E,@object
	.size		_ZN30_INTERNAL_500a125c_4_k_cu_main6thrust24THRUST_300001_SM_1000_NS12placeholders2_6E,(_ZN30_INTERNAL_500a125c_4_k_cu_main4cuda3std3__45__cpo4rendE - _ZN30_INTERNAL_500a125c_4_k_cu_main6thrust24THRUST_300001_SM_1000_NS12placeholders2_6E)
_ZN30_INTERNAL_500a125c_4_k_cu_main6thrust24THRUST_300001_SM_1000_NS12placeholders2_6E:
	.zero		1
	.type		_ZN30_INTERNAL_500a125c_4_k_cu_main4cuda3std3__45__cpo4rendE,@object
	.size		_ZN30_INTERNAL_500a125c_4_k_cu_main4cuda3std3__45__cpo4rendE,(_ZN30_INTERNAL_500a125c_4_k_cu_main4cuda3std6ranges3__45__cpo9iter_swapE - _ZN30_INTERNAL_500a125c_4_k_cu_main4cuda3std3__45__cpo4rendE)
_ZN30_INTERNAL_500a125c_4_k_cu_main4cuda3std3__45__cpo4rendE:
	.zero		1
	.type		_ZN30_INTERNAL_500a125c_4_k_cu_main4cuda3std6ranges3__45__cpo9iter_swapE,@object
	.size		_ZN30_INTERNAL_500a125c_4_k_cu_main4cuda3std6ranges3__45__cpo9iter_swapE,(_ZN30_INTERNAL_500a125c_4_k_cu_main4cuda3std3__48unexpectE - _ZN30_INTERNAL_500a125c_4_k_cu_main4cuda3std6ranges3__45__cpo9iter_swapE)
_ZN30_INTERNAL_500a125c_4_k_cu_main4cuda3std6ranges3__45__cpo9iter_swapE:
	.zero		1
	.type		_ZN30_INTERNAL_500a125c_4_k_cu_main4cuda3std3__48unexpectE,@object
	.size		_ZN30_INTERNAL_500a125c_4_k_cu_main4cuda3std3__48unexpectE,(_ZN30_INTERNAL_500a125c_4_k_cu_main6thrust24THRUST_300001_SM_1000_NS8cuda_cub3parE - _ZN30_INTERNAL_500a125c_4_k_cu_main4cuda3std3__48unexpectE)
_ZN30_INTERNAL_500a125c_4_k_cu_main4cuda3std3__48unexpectE:
	.zero		1
	.type		_ZN30_INTERNAL_500a125c_4_k_cu_main6thrust24THRUST_300001_SM_1000_NS8cuda_cub3parE,@object
	.size		_ZN30_INTERNAL_500a125c_4_k_cu_main6thrust24THRUST_300001_SM_1000_NS8cuda_cub3parE,(_ZN30_INTERNAL_500a125c_4_k_cu_main6thrust24THRUST_300001_SM_1000_NS12placeholders2_4E - _ZN30_INTERNAL_500a125c_4_k_cu_main6thrust24THRUST_300001_SM_1000_NS8cuda_cub3parE)
_ZN30_INTERNAL_500a125c_4_k_cu_main6thrust24THRUST_300001_SM_1000_NS8cuda_cub3parE:
	.zero		1
	.type		_ZN30_INTERNAL_500a125c_4_k_cu_main6thrust24THRUST_300001_SM_1000_NS12placeholders2_4E,@object
	.size		_ZN30_INTERNAL_500a125c_4_k_cu_main6thrust24THRUST_300001_SM_1000_NS12placeholders2_4E,(_ZN30_INTERNAL_500a125c_4_k_cu_main4cuda3std3__45__cpo4cendE - _ZN30_INTERNAL_500a125c_4_k_cu_main6thrust24THRUST_300001_SM_1000_NS12placeholders2_4E)
_ZN30_INTERNAL_500a125c_4_k_cu_main6thrust24THRUST_300001_SM_1000_NS12placeholders2_4E:
	.zero		1
	.type		_ZN30_INTERNAL_500a125c_4_k_cu_main4cuda3std3__45__cpo4cendE,@object
	.size		_ZN30_INTERNAL_500a125c_4_k_cu_main4cuda3std3__45__cpo4cendE,(_ZN30_INTERNAL_500a125c_4_k_cu_main4cuda3std6ranges3__45__cpo4cendE - _ZN30_INTERNAL_500a125c_4_k_cu_main4cuda3std3__45__cpo4cendE)
_ZN30_INTERNAL_500a125c_4_k_cu_main4cuda3std3__45__cpo4cendE:
	.zero		1
	.type		_ZN30_INTERNAL_500a125c_4_k_cu_main4cuda3std6ranges3__45__cpo4cendE,@object
	.size		_ZN30_INTERNAL_500a125c_4_k_cu_main4cuda3std6ranges3__45__cpo4cendE,(_ZN30_INTERNAL_500a125c_4_k_cu_main4cuda3std3__420unreachable_sentinelE - _ZN30_INTERNAL_500a125c_4_k_cu_main4cuda3std6ranges3__45__cpo4cendE)
_ZN30_INTERNAL_500a125c_4_k_cu_main4cuda3std6ranges3__45__cpo4cendE:
	.zero		1
	.type		_ZN30_INTERNAL_500a125c_4_k_cu_main4cuda3std3__420unreachable_sentinelE,@object
	.size		_ZN30_INTERNAL_500a125c_4_k_cu_main4cuda3std3__420unreachable_sentinelE,(_ZN30_INTERNAL_500a125c_4_k_cu_main4cuda3std6ranges3__45__cpo5ssizeE - _ZN30_INTERNAL_500a125c_4_k_cu_main4cuda3std3__420unreachable_sentinelE)
_ZN30_INTERNAL_500a125c_4_k_cu_main4cuda3std3__420unreachable_sentinelE:
	.zero		1
	.type		_ZN30_INTERNAL_500a125c_4_k_cu_main4cuda3std6ranges3__45__cpo5ssizeE,@object
	.size		_ZN30_INTERNAL_500a125c_4_k_cu_main4cuda3std6ranges3__45__cpo5ssizeE,(_ZN30_INTERNAL_500a125c_4_k_cu_main6thrust24THRUST_300001_SM_1000_NS12placeholders2_8E - _ZN30_INTERNAL_500a125c_4_k_cu_main4cuda3std6ranges3__45__cpo5ssizeE)
_ZN30_INTERNAL_500a125c_4_k_cu_main4cuda3std6ranges3__45__cpo5ssizeE:
	.zero		1
	.type		_ZN30_INTERNAL_500a125c_4_k_cu_main6thrust24THRUST_300001_SM_1000_NS12placeholders2_8E,@object
	.size		_ZN30_INTERNAL_500a125c_4_k_cu_main6thrust24THRUST_300001_SM_1000_NS12placeholders2_8E,(_ZN30_INTERNAL_500a125c_4_k_cu_main4cuda3std3__45__cpo5crendE - _ZN30_INTERNAL_500a125c_4_k_cu_main6thrust24THRUST_300001_SM_1000_NS12placeholders2_8E)
_ZN30_INTERNAL_500a125c_4_k_cu_main6thrust24THRUST_300001_SM_1000_NS12placeholders2_8E:
	.zero		1
	.type		_ZN30_INTERNAL_500a125c_4_k_cu_main4cuda3std3__45__cpo5crendE,@object
	.size		_ZN30_INTERNAL_500a125c_4_k_cu_main4cuda3std3__45__cpo5crendE,(_ZN30_INTERNAL_500a125c_4_k_cu_main4cuda3std6ranges3__45__cpo4prevE - _ZN30_INTERNAL_500a125c_4_k_cu_main4cuda3std3__45__cpo5crendE)
_ZN30_INTERNAL_500a125c_4_k_cu_main4cuda3std3__45__cpo5crendE:
	.zero		1
	.type		_ZN30_INTERNAL_500a125c_4_k_cu_main4cuda3std6ranges3__45__cpo4prevE,@object
	.size		_ZN30_INTERNAL_500a125c_4_k_cu_main4cuda3std6ranges3__45__cpo4prevE,(_ZN30_INTERNAL_500a125c_4_k_cu_main4cuda3std6ranges3__45__cpo9iter_moveE - _ZN30_INTERNAL_500a125c_4_k_cu_main4cuda3std6ranges3__45__cpo4prevE)
_ZN30_INTERNAL_500a125c_4_k_cu_main4cuda3std6ranges3__45__cpo4prevE:
	.zero		1
	.type		_ZN30_INTERNAL_500a125c_4_k_cu_main4cuda3std6ranges3__45__cpo9iter_moveE,@object
	.size		_ZN30_INTERNAL_500a125c_4_k_cu_main4cuda3std6ranges3__45__cpo9iter_moveE,(_ZN30_INTERNAL_500a125c_4_k_cu_main6thrust24THRUST_300001_SM_1000_NS6system6detail10sequential3seqE - _ZN30_INTERNAL_500a125c_4_k_cu_main4cuda3std6ranges3__45__cpo9iter_moveE)
_ZN30_INTERNAL_500a125c_4_k_cu_main4cuda3std6ranges3__45__cpo9iter_moveE:
	.zero		1
	.type		_ZN30_INTERNAL_500a125c_4_k_cu_main6thrust24THRUST_300001_SM_1000_NS6system6detail10sequential3seqE,@object
	.size		_ZN30_INTERNAL_500a125c_4_k_cu_main6thrust24THRUST_300001_SM_1000_NS6system6detail10sequential3seqE,(.L_32 - _ZN30_INTERNAL_500a125c_4_k_cu_main6thrust24THRUST_300001_SM_1000_NS6system6detail10sequential3seqE)
_ZN30_INTERNAL_500a125c_4_k_cu_main6thrust24THRUST_300001_SM_1000_NS6system6detail10sequential3seqE:
	.zero		1
.L_32:


//--------------------- .nv.constant0._ZN3cub18CUB_300001_SM_10006detail8for_each13static_kernelINS2_12policy_hub_t12policy_500_tElNS2_12op_wrapper_tIl22normalize_iFFT_functorN6thrust24THRUST_300001_SM_1000_NS6detail15normal_iteratorINS9_10device_ptrIfEEEEEEEEvT0_T1_ --------------------------
	.section	.nv.constant0._ZN3cub18CUB_300001_SM_10006detail8for_each13static_kernelINS2_12policy_hub_t12policy_500_tElNS2_12op_wrapper_tIl22normalize_iFFT_functorN6thrust24THRUST_300001_SM_1000_NS6detail15normal_iteratorINS9_10device_ptrIfEEEEEEEEvT0_T1_,"a",@progbits
	.sectionflags	@""
	.align	4
.nv.constant0._ZN3cub18CUB_300001_SM_10006detail8for_each13static_kernelINS2_12policy_hub_t12policy_500_tElNS2_12op_wrapper_tIl22normalize_iFFT_functorN6thrust24THRUST_300001_SM_1000_NS6detail15normal_iteratorINS9_10device_ptrIfEEEEEEEEvT0_T1_:
	.zero		920


//--------------------- .nv.constant0._ZN3cub18CUB_300001_SM_10006detail8for_each13static_kernelINS2_12policy_hub_t12policy_500_tEmN6thrust24THRUST_300001_SM_1000_NS8cuda_cub20__uninitialized_fill7functorINS7_10device_ptrI6float2EESC_EEEEvT0_T1_ --------------------------
	.section	.nv.constant0._ZN3cub18CUB_300001_SM_10006detail8for_each13static_kernelINS2_12policy_hub_t12policy_500_tEmN6thrust24THRUST_300001_SM_1000_NS8cuda_cub20__uninitialized_fill7functorINS7_10device_ptrI6float2EESC_EEEEvT0_T1_,"a",@progbits
	.sectionflags	@""
	.align	4
.nv.constant0._ZN3cub18CUB_300001_SM_10006detail8for_each13static_kernelINS2_12policy_hub_t12policy_500_tEmN6thrust24THRUST_300001_SM_1000_NS8cuda_cub20__uninitialized_fill7functorINS7_10device_ptrI6float2EESC_EEEEvT0_T1_:
	.zero		920


//--------------------- .nv.constant0._ZN3cub18CUB_300001_SM_10006detail8for_each13static_kernelINS2_12policy_hub_t12policy_500_tEmN6thrust24THRUST_300001_SM_1000_NS8cuda_cub20__uninitialized_fill7functorINS7_10device_ptrIfEEfEEEEvT0_T1_ --------------------------
	.section	.nv.constant0._ZN3cub18CUB_300001_SM_10006detail8for_each13static_kernelINS2_12policy_hub_t12policy_500_tEmN6thrust24THRUST_300001_SM_1000_NS8cuda_cub20__uninitialized_fill7functorINS7_10device_ptrIfEEfEEEEvT0_T1_,"a",@progbits
	.sectionflags	@""
	.align	4
.nv.constant0._ZN3cub18CUB_300001_SM_10006detail8for_each13static_kernelINS2_12policy_hub_t12policy_500_tEmN6thrust24THRUST_300001_SM_1000_NS8cuda_cub20__uninitialized_fill7functorINS7_10device_ptrIfEEfEEEEvT0_T1_:
	.zero		920


//--------------------- .nv.constant0._ZN3cub18CUB_300001_SM_10006detail11EmptyKernelIvEEvv --------------------------
	.section	.nv.constant0._ZN3cub18CUB_300001_SM_10006detail11EmptyKernelIvEEvv,"a",@progbits
	.sectionflags	@""
	.align	4
.nv.constant0._ZN3cub18CUB_300001_SM_10006detail11EmptyKernelIvEEvv:
	.zero		896


//--------------------- SYMBOLS --------------------------

	.type		.nv.reservedSmem.offset0,@object
	.size		.nv.reservedSmem.offset0,0x4
